//
// Generated by NVIDIA NVVM Compiler
//
// Compiler Build ID: CL-36424714
// Cuda compilation tools, release 13.0, V13.0.88
// Based on NVVM 20.0.0
//

.version 9.0
.target sm_100
.address_size 64

	// .globl	_Z13kernel_customPfPKfPa

.visible .entry _Z13kernel_customPfPKfPa(
	.param .u64 .ptr .align 1 _Z13kernel_customPfPKfPa_param_0,
	.param .u64 .ptr .align 1 _Z13kernel_customPfPKfPa_param_1,
	.param .u64 .ptr .align 1 _Z13kernel_customPfPKfPa_param_2
)
{
	.reg .pred 	%p<1002>;
	.reg .b32 	%r<5>;
	.reg .b32 	%f<2002>;
	.reg .b64 	%rd<8>;

	ld.param.u64 	%rd1, [_Z13kernel_customPfPKfPa_param_0];
	ld.param.u64 	%rd2, [_Z13kernel_customPfPKfPa_param_1];
	mov.u32 	%r2, %ctaid.x;
	mov.u32 	%r3, %ntid.x;
	mov.u32 	%r4, %tid.x;
	mad.lo.s32 	%r1, %r2, %r3, %r4;
	setp.gt.s32 	%p1, %r1, 1048575;
	@%p1 bra 	$L__BB0_2;
	cvta.to.global.u64 	%rd3, %rd1;
	cvta.to.global.u64 	%rd4, %rd2;
	mul.wide.s32 	%rd5, %r1, 4;
	add.s64 	%rd6, %rd4, %rd5;
	ld.global.f32 	%f1, [%rd6];
	setp.gt.f32 	%p2, %f1, 0f00000000;
	selp.f32 	%f2, 0f3F800000, 0f00000000, %p2;
	mul.f32 	%f3, %f1, %f2;
	setp.gt.f32 	%p3, %f3, 0f00000000;
	selp.f32 	%f4, 0f3F800000, 0f00000000, %p3;
	mul.f32 	%f5, %f3, %f4;
	setp.gt.f32 	%p4, %f5, 0f00000000;
	selp.f32 	%f6, 0f3F800000, 0f00000000, %p4;
	mul.f32 	%f7, %f5, %f6;
	setp.gt.f32 	%p5, %f7, 0f00000000;
	selp.f32 	%f8, 0f3F800000, 0f00000000, %p5;
	mul.f32 	%f9, %f7, %f8;
	setp.gt.f32 	%p6, %f9, 0f00000000;
	selp.f32 	%f10, 0f3F800000, 0f00000000, %p6;
	mul.f32 	%f11, %f9, %f10;
	setp.gt.f32 	%p7, %f11, 0f00000000;
	selp.f32 	%f12, 0f3F800000, 0f00000000, %p7;
	mul.f32 	%f13, %f11, %f12;
	setp.gt.f32 	%p8, %f13, 0f00000000;
	selp.f32 	%f14, 0f3F800000, 0f00000000, %p8;
	mul.f32 	%f15, %f13, %f14;
	setp.gt.f32 	%p9, %f15, 0f00000000;
	selp.f32 	%f16, 0f3F800000, 0f00000000, %p9;
	mul.f32 	%f17, %f15, %f16;
	setp.gt.f32 	%p10, %f17, 0f00000000;
	selp.f32 	%f18, 0f3F800000, 0f00000000, %p10;
	mul.f32 	%f19, %f17, %f18;
	setp.gt.f32 	%p11, %f19, 0f00000000;
	selp.f32 	%f20, 0f3F800000, 0f00000000, %p11;
	mul.f32 	%f21, %f19, %f20;
	setp.gt.f32 	%p12, %f21, 0f00000000;
	selp.f32 	%f22, 0f3F800000, 0f00000000, %p12;
	mul.f32 	%f23, %f21, %f22;
	setp.gt.f32 	%p13, %f23, 0f00000000;
	selp.f32 	%f24, 0f3F800000, 0f00000000, %p13;
	mul.f32 	%f25, %f23, %f24;
	setp.gt.f32 	%p14, %f25, 0f00000000;
	selp.f32 	%f26, 0f3F800000, 0f00000000, %p14;
	mul.f32 	%f27, %f25, %f26;
	setp.gt.f32 	%p15, %f27, 0f00000000;
	selp.f32 	%f28, 0f3F800000, 0f00000000, %p15;
	mul.f32 	%f29, %f27, %f28;
	setp.gt.f32 	%p16, %f29, 0f00000000;
	selp.f32 	%f30, 0f3F800000, 0f00000000, %p16;
	mul.f32 	%f31, %f29, %f30;
	setp.gt.f32 	%p17, %f31, 0f00000000;
	selp.f32 	%f32, 0f3F800000, 0f00000000, %p17;
	mul.f32 	%f33, %f31, %f32;
	setp.gt.f32 	%p18, %f33, 0f00000000;
	selp.f32 	%f34, 0f3F800000, 0f00000000, %p18;
	mul.f32 	%f35, %f33, %f34;
	setp.gt.f32 	%p19, %f35, 0f00000000;
	selp.f32 	%f36, 0f3F800000, 0f00000000, %p19;
	mul.f32 	%f37, %f35, %f36;
	setp.gt.f32 	%p20, %f37, 0f00000000;
	selp.f32 	%f38, 0f3F800000, 0f00000000, %p20;
	mul.f32 	%f39, %f37, %f38;
	setp.gt.f32 	%p21, %f39, 0f00000000;
	selp.f32 	%f40, 0f3F800000, 0f00000000, %p21;
	mul.f32 	%f41, %f39, %f40;
	setp.gt.f32 	%p22, %f41, 0f00000000;
	selp.f32 	%f42, 0f3F800000, 0f00000000, %p22;
	mul.f32 	%f43, %f41, %f42;
	setp.gt.f32 	%p23, %f43, 0f00000000;
	selp.f32 	%f44, 0f3F800000, 0f00000000, %p23;
	mul.f32 	%f45, %f43, %f44;
	setp.gt.f32 	%p24, %f45, 0f00000000;
	selp.f32 	%f46, 0f3F800000, 0f00000000, %p24;
	mul.f32 	%f47, %f45, %f46;
	setp.gt.f32 	%p25, %f47, 0f00000000;
	selp.f32 	%f48, 0f3F800000, 0f00000000, %p25;
	mul.f32 	%f49, %f47, %f48;
	setp.gt.f32 	%p26, %f49, 0f00000000;
	selp.f32 	%f50, 0f3F800000, 0f00000000, %p26;
	mul.f32 	%f51, %f49, %f50;
	setp.gt.f32 	%p27, %f51, 0f00000000;
	selp.f32 	%f52, 0f3F800000, 0f00000000, %p27;
	mul.f32 	%f53, %f51, %f52;
	setp.gt.f32 	%p28, %f53, 0f00000000;
	selp.f32 	%f54, 0f3F800000, 0f00000000, %p28;
	mul.f32 	%f55, %f53, %f54;
	setp.gt.f32 	%p29, %f55, 0f00000000;
	selp.f32 	%f56, 0f3F800000, 0f00000000, %p29;
	mul.f32 	%f57, %f55, %f56;
	setp.gt.f32 	%p30, %f57, 0f00000000;
	selp.f32 	%f58, 0f3F800000, 0f00000000, %p30;
	mul.f32 	%f59, %f57, %f58;
	setp.gt.f32 	%p31, %f59, 0f00000000;
	selp.f32 	%f60, 0f3F800000, 0f00000000, %p31;
	mul.f32 	%f61, %f59, %f60;
	setp.gt.f32 	%p32, %f61, 0f00000000;
	selp.f32 	%f62, 0f3F800000, 0f00000000, %p32;
	mul.f32 	%f63, %f61, %f62;
	setp.gt.f32 	%p33, %f63, 0f00000000;
	selp.f32 	%f64, 0f3F800000, 0f00000000, %p33;
	mul.f32 	%f65, %f63, %f64;
	setp.gt.f32 	%p34, %f65, 0f00000000;
	selp.f32 	%f66, 0f3F800000, 0f00000000, %p34;
	mul.f32 	%f67, %f65, %f66;
	setp.gt.f32 	%p35, %f67, 0f00000000;
	selp.f32 	%f68, 0f3F800000, 0f00000000, %p35;
	mul.f32 	%f69, %f67, %f68;
	setp.gt.f32 	%p36, %f69, 0f00000000;
	selp.f32 	%f70, 0f3F800000, 0f00000000, %p36;
	mul.f32 	%f71, %f69, %f70;
	setp.gt.f32 	%p37, %f71, 0f00000000;
	selp.f32 	%f72, 0f3F800000, 0f00000000, %p37;
	mul.f32 	%f73, %f71, %f72;
	setp.gt.f32 	%p38, %f73, 0f00000000;
	selp.f32 	%f74, 0f3F800000, 0f00000000, %p38;
	mul.f32 	%f75, %f73, %f74;
	setp.gt.f32 	%p39, %f75, 0f00000000;
	selp.f32 	%f76, 0f3F800000, 0f00000000, %p39;
	mul.f32 	%f77, %f75, %f76;
	setp.gt.f32 	%p40, %f77, 0f00000000;
	selp.f32 	%f78, 0f3F800000, 0f00000000, %p40;
	mul.f32 	%f79, %f77, %f78;
	setp.gt.f32 	%p41, %f79, 0f00000000;
	selp.f32 	%f80, 0f3F800000, 0f00000000, %p41;
	mul.f32 	%f81, %f79, %f80;
	setp.gt.f32 	%p42, %f81, 0f00000000;
	selp.f32 	%f82, 0f3F800000, 0f00000000, %p42;
	mul.f32 	%f83, %f81, %f82;
	setp.gt.f32 	%p43, %f83, 0f00000000;
	selp.f32 	%f84, 0f3F800000, 0f00000000, %p43;
	mul.f32 	%f85, %f83, %f84;
	setp.gt.f32 	%p44, %f85, 0f00000000;
	selp.f32 	%f86, 0f3F800000, 0f00000000, %p44;
	mul.f32 	%f87, %f85, %f86;
	setp.gt.f32 	%p45, %f87, 0f00000000;
	selp.f32 	%f88, 0f3F800000, 0f00000000, %p45;
	mul.f32 	%f89, %f87, %f88;
	setp.gt.f32 	%p46, %f89, 0f00000000;
	selp.f32 	%f90, 0f3F800000, 0f00000000, %p46;
	mul.f32 	%f91, %f89, %f90;
	setp.gt.f32 	%p47, %f91, 0f00000000;
	selp.f32 	%f92, 0f3F800000, 0f00000000, %p47;
	mul.f32 	%f93, %f91, %f92;
	setp.gt.f32 	%p48, %f93, 0f00000000;
	selp.f32 	%f94, 0f3F800000, 0f00000000, %p48;
	mul.f32 	%f95, %f93, %f94;
	setp.gt.f32 	%p49, %f95, 0f00000000;
	selp.f32 	%f96, 0f3F800000, 0f00000000, %p49;
	mul.f32 	%f97, %f95, %f96;
	setp.gt.f32 	%p50, %f97, 0f00000000;
	selp.f32 	%f98, 0f3F800000, 0f00000000, %p50;
	mul.f32 	%f99, %f97, %f98;
	setp.gt.f32 	%p51, %f99, 0f00000000;
	selp.f32 	%f100, 0f3F800000, 0f00000000, %p51;
	mul.f32 	%f101, %f99, %f100;
	setp.gt.f32 	%p52, %f101, 0f00000000;
	selp.f32 	%f102, 0f3F800000, 0f00000000, %p52;
	mul.f32 	%f103, %f101, %f102;
	setp.gt.f32 	%p53, %f103, 0f00000000;
	selp.f32 	%f104, 0f3F800000, 0f00000000, %p53;
	mul.f32 	%f105, %f103, %f104;
	setp.gt.f32 	%p54, %f105, 0f00000000;
	selp.f32 	%f106, 0f3F800000, 0f00000000, %p54;
	mul.f32 	%f107, %f105, %f106;
	setp.gt.f32 	%p55, %f107, 0f00000000;
	selp.f32 	%f108, 0f3F800000, 0f00000000, %p55;
	mul.f32 	%f109, %f107, %f108;
	setp.gt.f32 	%p56, %f109, 0f00000000;
	selp.f32 	%f110, 0f3F800000, 0f00000000, %p56;
	mul.f32 	%f111, %f109, %f110;
	setp.gt.f32 	%p57, %f111, 0f00000000;
	selp.f32 	%f112, 0f3F800000, 0f00000000, %p57;
	mul.f32 	%f113, %f111, %f112;
	setp.gt.f32 	%p58, %f113, 0f00000000;
	selp.f32 	%f114, 0f3F800000, 0f00000000, %p58;
	mul.f32 	%f115, %f113, %f114;
	setp.gt.f32 	%p59, %f115, 0f00000000;
	selp.f32 	%f116, 0f3F800000, 0f00000000, %p59;
	mul.f32 	%f117, %f115, %f116;
	setp.gt.f32 	%p60, %f117, 0f00000000;
	selp.f32 	%f118, 0f3F800000, 0f00000000, %p60;
	mul.f32 	%f119, %f117, %f118;
	setp.gt.f32 	%p61, %f119, 0f00000000;
	selp.f32 	%f120, 0f3F800000, 0f00000000, %p61;
	mul.f32 	%f121, %f119, %f120;
	setp.gt.f32 	%p62, %f121, 0f00000000;
	selp.f32 	%f122, 0f3F800000, 0f00000000, %p62;
	mul.f32 	%f123, %f121, %f122;
	setp.gt.f32 	%p63, %f123, 0f00000000;
	selp.f32 	%f124, 0f3F800000, 0f00000000, %p63;
	mul.f32 	%f125, %f123, %f124;
	setp.gt.f32 	%p64, %f125, 0f00000000;
	selp.f32 	%f126, 0f3F800000, 0f00000000, %p64;
	mul.f32 	%f127, %f125, %f126;
	setp.gt.f32 	%p65, %f127, 0f00000000;
	selp.f32 	%f128, 0f3F800000, 0f00000000, %p65;
	mul.f32 	%f129, %f127, %f128;
	setp.gt.f32 	%p66, %f129, 0f00000000;
	selp.f32 	%f130, 0f3F800000, 0f00000000, %p66;
	mul.f32 	%f131, %f129, %f130;
	setp.gt.f32 	%p67, %f131, 0f00000000;
	selp.f32 	%f132, 0f3F800000, 0f00000000, %p67;
	mul.f32 	%f133, %f131, %f132;
	setp.gt.f32 	%p68, %f133, 0f00000000;
	selp.f32 	%f134, 0f3F800000, 0f00000000, %p68;
	mul.f32 	%f135, %f133, %f134;
	setp.gt.f32 	%p69, %f135, 0f00000000;
	selp.f32 	%f136, 0f3F800000, 0f00000000, %p69;
	mul.f32 	%f137, %f135, %f136;
	setp.gt.f32 	%p70, %f137, 0f00000000;
	selp.f32 	%f138, 0f3F800000, 0f00000000, %p70;
	mul.f32 	%f139, %f137, %f138;
	setp.gt.f32 	%p71, %f139, 0f00000000;
	selp.f32 	%f140, 0f3F800000, 0f00000000, %p71;
	mul.f32 	%f141, %f139, %f140;
	setp.gt.f32 	%p72, %f141, 0f00000000;
	selp.f32 	%f142, 0f3F800000, 0f00000000, %p72;
	mul.f32 	%f143, %f141, %f142;
	setp.gt.f32 	%p73, %f143, 0f00000000;
	selp.f32 	%f144, 0f3F800000, 0f00000000, %p73;
	mul.f32 	%f145, %f143, %f144;
	setp.gt.f32 	%p74, %f145, 0f00000000;
	selp.f32 	%f146, 0f3F800000, 0f00000000, %p74;
	mul.f32 	%f147, %f145, %f146;
	setp.gt.f32 	%p75, %f147, 0f00000000;
	selp.f32 	%f148, 0f3F800000, 0f00000000, %p75;
	mul.f32 	%f149, %f147, %f148;
	setp.gt.f32 	%p76, %f149, 0f00000000;
	selp.f32 	%f150, 0f3F800000, 0f00000000, %p76;
	mul.f32 	%f151, %f149, %f150;
	setp.gt.f32 	%p77, %f151, 0f00000000;
	selp.f32 	%f152, 0f3F800000, 0f00000000, %p77;
	mul.f32 	%f153, %f151, %f152;
	setp.gt.f32 	%p78, %f153, 0f00000000;
	selp.f32 	%f154, 0f3F800000, 0f00000000, %p78;
	mul.f32 	%f155, %f153, %f154;
	setp.gt.f32 	%p79, %f155, 0f00000000;
	selp.f32 	%f156, 0f3F800000, 0f00000000, %p79;
	mul.f32 	%f157, %f155, %f156;
	setp.gt.f32 	%p80, %f157, 0f00000000;
	selp.f32 	%f158, 0f3F800000, 0f00000000, %p80;
	mul.f32 	%f159, %f157, %f158;
	setp.gt.f32 	%p81, %f159, 0f00000000;
	selp.f32 	%f160, 0f3F800000, 0f00000000, %p81;
	mul.f32 	%f161, %f159, %f160;
	setp.gt.f32 	%p82, %f161, 0f00000000;
	selp.f32 	%f162, 0f3F800000, 0f00000000, %p82;
	mul.f32 	%f163, %f161, %f162;
	setp.gt.f32 	%p83, %f163, 0f00000000;
	selp.f32 	%f164, 0f3F800000, 0f00000000, %p83;
	mul.f32 	%f165, %f163, %f164;
	setp.gt.f32 	%p84, %f165, 0f00000000;
	selp.f32 	%f166, 0f3F800000, 0f00000000, %p84;
	mul.f32 	%f167, %f165, %f166;
	setp.gt.f32 	%p85, %f167, 0f00000000;
	selp.f32 	%f168, 0f3F800000, 0f00000000, %p85;
	mul.f32 	%f169, %f167, %f168;
	setp.gt.f32 	%p86, %f169, 0f00000000;
	selp.f32 	%f170, 0f3F800000, 0f00000000, %p86;
	mul.f32 	%f171, %f169, %f170;
	setp.gt.f32 	%p87, %f171, 0f00000000;
	selp.f32 	%f172, 0f3F800000, 0f00000000, %p87;
	mul.f32 	%f173, %f171, %f172;
	setp.gt.f32 	%p88, %f173, 0f00000000;
	selp.f32 	%f174, 0f3F800000, 0f00000000, %p88;
	mul.f32 	%f175, %f173, %f174;
	setp.gt.f32 	%p89, %f175, 0f00000000;
	selp.f32 	%f176, 0f3F800000, 0f00000000, %p89;
	mul.f32 	%f177, %f175, %f176;
	setp.gt.f32 	%p90, %f177, 0f00000000;
	selp.f32 	%f178, 0f3F800000, 0f00000000, %p90;
	mul.f32 	%f179, %f177, %f178;
	setp.gt.f32 	%p91, %f179, 0f00000000;
	selp.f32 	%f180, 0f3F800000, 0f00000000, %p91;
	mul.f32 	%f181, %f179, %f180;
	setp.gt.f32 	%p92, %f181, 0f00000000;
	selp.f32 	%f182, 0f3F800000, 0f00000000, %p92;
	mul.f32 	%f183, %f181, %f182;
	setp.gt.f32 	%p93, %f183, 0f00000000;
	selp.f32 	%f184, 0f3F800000, 0f00000000, %p93;
	mul.f32 	%f185, %f183, %f184;
	setp.gt.f32 	%p94, %f185, 0f00000000;
	selp.f32 	%f186, 0f3F800000, 0f00000000, %p94;
	mul.f32 	%f187, %f185, %f186;
	setp.gt.f32 	%p95, %f187, 0f00000000;
	selp.f32 	%f188, 0f3F800000, 0f00000000, %p95;
	mul.f32 	%f189, %f187, %f188;
	setp.gt.f32 	%p96, %f189, 0f00000000;
	selp.f32 	%f190, 0f3F800000, 0f00000000, %p96;
	mul.f32 	%f191, %f189, %f190;
	setp.gt.f32 	%p97, %f191, 0f00000000;
	selp.f32 	%f192, 0f3F800000, 0f00000000, %p97;
	mul.f32 	%f193, %f191, %f192;
	setp.gt.f32 	%p98, %f193, 0f00000000;
	selp.f32 	%f194, 0f3F800000, 0f00000000, %p98;
	mul.f32 	%f195, %f193, %f194;
	setp.gt.f32 	%p99, %f195, 0f00000000;
	selp.f32 	%f196, 0f3F800000, 0f00000000, %p99;
	mul.f32 	%f197, %f195, %f196;
	setp.gt.f32 	%p100, %f197, 0f00000000;
	selp.f32 	%f198, 0f3F800000, 0f00000000, %p100;
	mul.f32 	%f199, %f197, %f198;
	setp.gt.f32 	%p101, %f199, 0f00000000;
	selp.f32 	%f200, 0f3F800000, 0f00000000, %p101;
	mul.f32 	%f201, %f199, %f200;
	setp.gt.f32 	%p102, %f201, 0f00000000;
	selp.f32 	%f202, 0f3F800000, 0f00000000, %p102;
	mul.f32 	%f203, %f201, %f202;
	setp.gt.f32 	%p103, %f203, 0f00000000;
	selp.f32 	%f204, 0f3F800000, 0f00000000, %p103;
	mul.f32 	%f205, %f203, %f204;
	setp.gt.f32 	%p104, %f205, 0f00000000;
	selp.f32 	%f206, 0f3F800000, 0f00000000, %p104;
	mul.f32 	%f207, %f205, %f206;
	setp.gt.f32 	%p105, %f207, 0f00000000;
	selp.f32 	%f208, 0f3F800000, 0f00000000, %p105;
	mul.f32 	%f209, %f207, %f208;
	setp.gt.f32 	%p106, %f209, 0f00000000;
	selp.f32 	%f210, 0f3F800000, 0f00000000, %p106;
	mul.f32 	%f211, %f209, %f210;
	setp.gt.f32 	%p107, %f211, 0f00000000;
	selp.f32 	%f212, 0f3F800000, 0f00000000, %p107;
	mul.f32 	%f213, %f211, %f212;
	setp.gt.f32 	%p108, %f213, 0f00000000;
	selp.f32 	%f214, 0f3F800000, 0f00000000, %p108;
	mul.f32 	%f215, %f213, %f214;
	setp.gt.f32 	%p109, %f215, 0f00000000;
	selp.f32 	%f216, 0f3F800000, 0f00000000, %p109;
	mul.f32 	%f217, %f215, %f216;
	setp.gt.f32 	%p110, %f217, 0f00000000;
	selp.f32 	%f218, 0f3F800000, 0f00000000, %p110;
	mul.f32 	%f219, %f217, %f218;
	setp.gt.f32 	%p111, %f219, 0f00000000;
	selp.f32 	%f220, 0f3F800000, 0f00000000, %p111;
	mul.f32 	%f221, %f219, %f220;
	setp.gt.f32 	%p112, %f221, 0f00000000;
	selp.f32 	%f222, 0f3F800000, 0f00000000, %p112;
	mul.f32 	%f223, %f221, %f222;
	setp.gt.f32 	%p113, %f223, 0f00000000;
	selp.f32 	%f224, 0f3F800000, 0f00000000, %p113;
	mul.f32 	%f225, %f223, %f224;
	setp.gt.f32 	%p114, %f225, 0f00000000;
	selp.f32 	%f226, 0f3F800000, 0f00000000, %p114;
	mul.f32 	%f227, %f225, %f226;
	setp.gt.f32 	%p115, %f227, 0f00000000;
	selp.f32 	%f228, 0f3F800000, 0f00000000, %p115;
	mul.f32 	%f229, %f227, %f228;
	setp.gt.f32 	%p116, %f229, 0f00000000;
	selp.f32 	%f230, 0f3F800000, 0f00000000, %p116;
	mul.f32 	%f231, %f229, %f230;
	setp.gt.f32 	%p117, %f231, 0f00000000;
	selp.f32 	%f232, 0f3F800000, 0f00000000, %p117;
	mul.f32 	%f233, %f231, %f232;
	setp.gt.f32 	%p118, %f233, 0f00000000;
	selp.f32 	%f234, 0f3F800000, 0f00000000, %p118;
	mul.f32 	%f235, %f233, %f234;
	setp.gt.f32 	%p119, %f235, 0f00000000;
	selp.f32 	%f236, 0f3F800000, 0f00000000, %p119;
	mul.f32 	%f237, %f235, %f236;
	setp.gt.f32 	%p120, %f237, 0f00000000;
	selp.f32 	%f238, 0f3F800000, 0f00000000, %p120;
	mul.f32 	%f239, %f237, %f238;
	setp.gt.f32 	%p121, %f239, 0f00000000;
	selp.f32 	%f240, 0f3F800000, 0f00000000, %p121;
	mul.f32 	%f241, %f239, %f240;
	setp.gt.f32 	%p122, %f241, 0f00000000;
	selp.f32 	%f242, 0f3F800000, 0f00000000, %p122;
	mul.f32 	%f243, %f241, %f242;
	setp.gt.f32 	%p123, %f243, 0f00000000;
	selp.f32 	%f244, 0f3F800000, 0f00000000, %p123;
	mul.f32 	%f245, %f243, %f244;
	setp.gt.f32 	%p124, %f245, 0f00000000;
	selp.f32 	%f246, 0f3F800000, 0f00000000, %p124;
	mul.f32 	%f247, %f245, %f246;
	setp.gt.f32 	%p125, %f247, 0f00000000;
	selp.f32 	%f248, 0f3F800000, 0f00000000, %p125;
	mul.f32 	%f249, %f247, %f248;
	setp.gt.f32 	%p126, %f249, 0f00000000;
	selp.f32 	%f250, 0f3F800000, 0f00000000, %p126;
	mul.f32 	%f251, %f249, %f250;
	setp.gt.f32 	%p127, %f251, 0f00000000;
	selp.f32 	%f252, 0f3F800000, 0f00000000, %p127;
	mul.f32 	%f253, %f251, %f252;
	setp.gt.f32 	%p128, %f253, 0f00000000;
	selp.f32 	%f254, 0f3F800000, 0f00000000, %p128;
	mul.f32 	%f255, %f253, %f254;
	setp.gt.f32 	%p129, %f255, 0f00000000;
	selp.f32 	%f256, 0f3F800000, 0f00000000, %p129;
	mul.f32 	%f257, %f255, %f256;
	setp.gt.f32 	%p130, %f257, 0f00000000;
	selp.f32 	%f258, 0f3F800000, 0f00000000, %p130;
	mul.f32 	%f259, %f257, %f258;
	setp.gt.f32 	%p131, %f259, 0f00000000;
	selp.f32 	%f260, 0f3F800000, 0f00000000, %p131;
	mul.f32 	%f261, %f259, %f260;
	setp.gt.f32 	%p132, %f261, 0f00000000;
	selp.f32 	%f262, 0f3F800000, 0f00000000, %p132;
	mul.f32 	%f263, %f261, %f262;
	setp.gt.f32 	%p133, %f263, 0f00000000;
	selp.f32 	%f264, 0f3F800000, 0f00000000, %p133;
	mul.f32 	%f265, %f263, %f264;
	setp.gt.f32 	%p134, %f265, 0f00000000;
	selp.f32 	%f266, 0f3F800000, 0f00000000, %p134;
	mul.f32 	%f267, %f265, %f266;
	setp.gt.f32 	%p135, %f267, 0f00000000;
	selp.f32 	%f268, 0f3F800000, 0f00000000, %p135;
	mul.f32 	%f269, %f267, %f268;
	setp.gt.f32 	%p136, %f269, 0f00000000;
	selp.f32 	%f270, 0f3F800000, 0f00000000, %p136;
	mul.f32 	%f271, %f269, %f270;
	setp.gt.f32 	%p137, %f271, 0f00000000;
	selp.f32 	%f272, 0f3F800000, 0f00000000, %p137;
	mul.f32 	%f273, %f271, %f272;
	setp.gt.f32 	%p138, %f273, 0f00000000;
	selp.f32 	%f274, 0f3F800000, 0f00000000, %p138;
	mul.f32 	%f275, %f273, %f274;
	setp.gt.f32 	%p139, %f275, 0f00000000;
	selp.f32 	%f276, 0f3F800000, 0f00000000, %p139;
	mul.f32 	%f277, %f275, %f276;
	setp.gt.f32 	%p140, %f277, 0f00000000;
	selp.f32 	%f278, 0f3F800000, 0f00000000, %p140;
	mul.f32 	%f279, %f277, %f278;
	setp.gt.f32 	%p141, %f279, 0f00000000;
	selp.f32 	%f280, 0f3F800000, 0f00000000, %p141;
	mul.f32 	%f281, %f279, %f280;
	setp.gt.f32 	%p142, %f281, 0f00000000;
	selp.f32 	%f282, 0f3F800000, 0f00000000, %p142;
	mul.f32 	%f283, %f281, %f282;
	setp.gt.f32 	%p143, %f283, 0f00000000;
	selp.f32 	%f284, 0f3F800000, 0f00000000, %p143;
	mul.f32 	%f285, %f283, %f284;
	setp.gt.f32 	%p144, %f285, 0f00000000;
	selp.f32 	%f286, 0f3F800000, 0f00000000, %p144;
	mul.f32 	%f287, %f285, %f286;
	setp.gt.f32 	%p145, %f287, 0f00000000;
	selp.f32 	%f288, 0f3F800000, 0f00000000, %p145;
	mul.f32 	%f289, %f287, %f288;
	setp.gt.f32 	%p146, %f289, 0f00000000;
	selp.f32 	%f290, 0f3F800000, 0f00000000, %p146;
	mul.f32 	%f291, %f289, %f290;
	setp.gt.f32 	%p147, %f291, 0f00000000;
	selp.f32 	%f292, 0f3F800000, 0f00000000, %p147;
	mul.f32 	%f293, %f291, %f292;
	setp.gt.f32 	%p148, %f293, 0f00000000;
	selp.f32 	%f294, 0f3F800000, 0f00000000, %p148;
	mul.f32 	%f295, %f293, %f294;
	setp.gt.f32 	%p149, %f295, 0f00000000;
	selp.f32 	%f296, 0f3F800000, 0f00000000, %p149;
	mul.f32 	%f297, %f295, %f296;
	setp.gt.f32 	%p150, %f297, 0f00000000;
	selp.f32 	%f298, 0f3F800000, 0f00000000, %p150;
	mul.f32 	%f299, %f297, %f298;
	setp.gt.f32 	%p151, %f299, 0f00000000;
	selp.f32 	%f300, 0f3F800000, 0f00000000, %p151;
	mul.f32 	%f301, %f299, %f300;
	setp.gt.f32 	%p152, %f301, 0f00000000;
	selp.f32 	%f302, 0f3F800000, 0f00000000, %p152;
	mul.f32 	%f303, %f301, %f302;
	setp.gt.f32 	%p153, %f303, 0f00000000;
	selp.f32 	%f304, 0f3F800000, 0f00000000, %p153;
	mul.f32 	%f305, %f303, %f304;
	setp.gt.f32 	%p154, %f305, 0f00000000;
	selp.f32 	%f306, 0f3F800000, 0f00000000, %p154;
	mul.f32 	%f307, %f305, %f306;
	setp.gt.f32 	%p155, %f307, 0f00000000;
	selp.f32 	%f308, 0f3F800000, 0f00000000, %p155;
	mul.f32 	%f309, %f307, %f308;
	setp.gt.f32 	%p156, %f309, 0f00000000;
	selp.f32 	%f310, 0f3F800000, 0f00000000, %p156;
	mul.f32 	%f311, %f309, %f310;
	setp.gt.f32 	%p157, %f311, 0f00000000;
	selp.f32 	%f312, 0f3F800000, 0f00000000, %p157;
	mul.f32 	%f313, %f311, %f312;
	setp.gt.f32 	%p158, %f313, 0f00000000;
	selp.f32 	%f314, 0f3F800000, 0f00000000, %p158;
	mul.f32 	%f315, %f313, %f314;
	setp.gt.f32 	%p159, %f315, 0f00000000;
	selp.f32 	%f316, 0f3F800000, 0f00000000, %p159;
	mul.f32 	%f317, %f315, %f316;
	setp.gt.f32 	%p160, %f317, 0f00000000;
	selp.f32 	%f318, 0f3F800000, 0f00000000, %p160;
	mul.f32 	%f319, %f317, %f318;
	setp.gt.f32 	%p161, %f319, 0f00000000;
	selp.f32 	%f320, 0f3F800000, 0f00000000, %p161;
	mul.f32 	%f321, %f319, %f320;
	setp.gt.f32 	%p162, %f321, 0f00000000;
	selp.f32 	%f322, 0f3F800000, 0f00000000, %p162;
	mul.f32 	%f323, %f321, %f322;
	setp.gt.f32 	%p163, %f323, 0f00000000;
	selp.f32 	%f324, 0f3F800000, 0f00000000, %p163;
	mul.f32 	%f325, %f323, %f324;
	setp.gt.f32 	%p164, %f325, 0f00000000;
	selp.f32 	%f326, 0f3F800000, 0f00000000, %p164;
	mul.f32 	%f327, %f325, %f326;
	setp.gt.f32 	%p165, %f327, 0f00000000;
	selp.f32 	%f328, 0f3F800000, 0f00000000, %p165;
	mul.f32 	%f329, %f327, %f328;
	setp.gt.f32 	%p166, %f329, 0f00000000;
	selp.f32 	%f330, 0f3F800000, 0f00000000, %p166;
	mul.f32 	%f331, %f329, %f330;
	setp.gt.f32 	%p167, %f331, 0f00000000;
	selp.f32 	%f332, 0f3F800000, 0f00000000, %p167;
	mul.f32 	%f333, %f331, %f332;
	setp.gt.f32 	%p168, %f333, 0f00000000;
	selp.f32 	%f334, 0f3F800000, 0f00000000, %p168;
	mul.f32 	%f335, %f333, %f334;
	setp.gt.f32 	%p169, %f335, 0f00000000;
	selp.f32 	%f336, 0f3F800000, 0f00000000, %p169;
	mul.f32 	%f337, %f335, %f336;
	setp.gt.f32 	%p170, %f337, 0f00000000;
	selp.f32 	%f338, 0f3F800000, 0f00000000, %p170;
	mul.f32 	%f339, %f337, %f338;
	setp.gt.f32 	%p171, %f339, 0f00000000;
	selp.f32 	%f340, 0f3F800000, 0f00000000, %p171;
	mul.f32 	%f341, %f339, %f340;
	setp.gt.f32 	%p172, %f341, 0f00000000;
	selp.f32 	%f342, 0f3F800000, 0f00000000, %p172;
	mul.f32 	%f343, %f341, %f342;
	setp.gt.f32 	%p173, %f343, 0f00000000;
	selp.f32 	%f344, 0f3F800000, 0f00000000, %p173;
	mul.f32 	%f345, %f343, %f344;
	setp.gt.f32 	%p174, %f345, 0f00000000;
	selp.f32 	%f346, 0f3F800000, 0f00000000, %p174;
	mul.f32 	%f347, %f345, %f346;
	setp.gt.f32 	%p175, %f347, 0f00000000;
	selp.f32 	%f348, 0f3F800000, 0f00000000, %p175;
	mul.f32 	%f349, %f347, %f348;
	setp.gt.f32 	%p176, %f349, 0f00000000;
	selp.f32 	%f350, 0f3F800000, 0f00000000, %p176;
	mul.f32 	%f351, %f349, %f350;
	setp.gt.f32 	%p177, %f351, 0f00000000;
	selp.f32 	%f352, 0f3F800000, 0f00000000, %p177;
	mul.f32 	%f353, %f351, %f352;
	setp.gt.f32 	%p178, %f353, 0f00000000;
	selp.f32 	%f354, 0f3F800000, 0f00000000, %p178;
	mul.f32 	%f355, %f353, %f354;
	setp.gt.f32 	%p179, %f355, 0f00000000;
	selp.f32 	%f356, 0f3F800000, 0f00000000, %p179;
	mul.f32 	%f357, %f355, %f356;
	setp.gt.f32 	%p180, %f357, 0f00000000;
	selp.f32 	%f358, 0f3F800000, 0f00000000, %p180;
	mul.f32 	%f359, %f357, %f358;
	setp.gt.f32 	%p181, %f359, 0f00000000;
	selp.f32 	%f360, 0f3F800000, 0f00000000, %p181;
	mul.f32 	%f361, %f359, %f360;
	setp.gt.f32 	%p182, %f361, 0f00000000;
	selp.f32 	%f362, 0f3F800000, 0f00000000, %p182;
	mul.f32 	%f363, %f361, %f362;
	setp.gt.f32 	%p183, %f363, 0f00000000;
	selp.f32 	%f364, 0f3F800000, 0f00000000, %p183;
	mul.f32 	%f365, %f363, %f364;
	setp.gt.f32 	%p184, %f365, 0f00000000;
	selp.f32 	%f366, 0f3F800000, 0f00000000, %p184;
	mul.f32 	%f367, %f365, %f366;
	setp.gt.f32 	%p185, %f367, 0f00000000;
	selp.f32 	%f368, 0f3F800000, 0f00000000, %p185;
	mul.f32 	%f369, %f367, %f368;
	setp.gt.f32 	%p186, %f369, 0f00000000;
	selp.f32 	%f370, 0f3F800000, 0f00000000, %p186;
	mul.f32 	%f371, %f369, %f370;
	setp.gt.f32 	%p187, %f371, 0f00000000;
	selp.f32 	%f372, 0f3F800000, 0f00000000, %p187;
	mul.f32 	%f373, %f371, %f372;
	setp.gt.f32 	%p188, %f373, 0f00000000;
	selp.f32 	%f374, 0f3F800000, 0f00000000, %p188;
	mul.f32 	%f375, %f373, %f374;
	setp.gt.f32 	%p189, %f375, 0f00000000;
	selp.f32 	%f376, 0f3F800000, 0f00000000, %p189;
	mul.f32 	%f377, %f375, %f376;
	setp.gt.f32 	%p190, %f377, 0f00000000;
	selp.f32 	%f378, 0f3F800000, 0f00000000, %p190;
	mul.f32 	%f379, %f377, %f378;
	setp.gt.f32 	%p191, %f379, 0f00000000;
	selp.f32 	%f380, 0f3F800000, 0f00000000, %p191;
	mul.f32 	%f381, %f379, %f380;
	setp.gt.f32 	%p192, %f381, 0f00000000;
	selp.f32 	%f382, 0f3F800000, 0f00000000, %p192;
	mul.f32 	%f383, %f381, %f382;
	setp.gt.f32 	%p193, %f383, 0f00000000;
	selp.f32 	%f384, 0f3F800000, 0f00000000, %p193;
	mul.f32 	%f385, %f383, %f384;
	setp.gt.f32 	%p194, %f385, 0f00000000;
	selp.f32 	%f386, 0f3F800000, 0f00000000, %p194;
	mul.f32 	%f387, %f385, %f386;
	setp.gt.f32 	%p195, %f387, 0f00000000;
	selp.f32 	%f388, 0f3F800000, 0f00000000, %p195;
	mul.f32 	%f389, %f387, %f388;
	setp.gt.f32 	%p196, %f389, 0f00000000;
	selp.f32 	%f390, 0f3F800000, 0f00000000, %p196;
	mul.f32 	%f391, %f389, %f390;
	setp.gt.f32 	%p197, %f391, 0f00000000;
	selp.f32 	%f392, 0f3F800000, 0f00000000, %p197;
	mul.f32 	%f393, %f391, %f392;
	setp.gt.f32 	%p198, %f393, 0f00000000;
	selp.f32 	%f394, 0f3F800000, 0f00000000, %p198;
	mul.f32 	%f395, %f393, %f394;
	setp.gt.f32 	%p199, %f395, 0f00000000;
	selp.f32 	%f396, 0f3F800000, 0f00000000, %p199;
	mul.f32 	%f397, %f395, %f396;
	setp.gt.f32 	%p200, %f397, 0f00000000;
	selp.f32 	%f398, 0f3F800000, 0f00000000, %p200;
	mul.f32 	%f399, %f397, %f398;
	setp.gt.f32 	%p201, %f399, 0f00000000;
	selp.f32 	%f400, 0f3F800000, 0f00000000, %p201;
	mul.f32 	%f401, %f399, %f400;
	setp.gt.f32 	%p202, %f401, 0f00000000;
	selp.f32 	%f402, 0f3F800000, 0f00000000, %p202;
	mul.f32 	%f403, %f401, %f402;
	setp.gt.f32 	%p203, %f403, 0f00000000;
	selp.f32 	%f404, 0f3F800000, 0f00000000, %p203;
	mul.f32 	%f405, %f403, %f404;
	setp.gt.f32 	%p204, %f405, 0f00000000;
	selp.f32 	%f406, 0f3F800000, 0f00000000, %p204;
	mul.f32 	%f407, %f405, %f406;
	setp.gt.f32 	%p205, %f407, 0f00000000;
	selp.f32 	%f408, 0f3F800000, 0f00000000, %p205;
	mul.f32 	%f409, %f407, %f408;
	setp.gt.f32 	%p206, %f409, 0f00000000;
	selp.f32 	%f410, 0f3F800000, 0f00000000, %p206;
	mul.f32 	%f411, %f409, %f410;
	setp.gt.f32 	%p207, %f411, 0f00000000;
	selp.f32 	%f412, 0f3F800000, 0f00000000, %p207;
	mul.f32 	%f413, %f411, %f412;
	setp.gt.f32 	%p208, %f413, 0f00000000;
	selp.f32 	%f414, 0f3F800000, 0f00000000, %p208;
	mul.f32 	%f415, %f413, %f414;
	setp.gt.f32 	%p209, %f415, 0f00000000;
	selp.f32 	%f416, 0f3F800000, 0f00000000, %p209;
	mul.f32 	%f417, %f415, %f416;
	setp.gt.f32 	%p210, %f417, 0f00000000;
	selp.f32 	%f418, 0f3F800000, 0f00000000, %p210;
	mul.f32 	%f419, %f417, %f418;
	setp.gt.f32 	%p211, %f419, 0f00000000;
	selp.f32 	%f420, 0f3F800000, 0f00000000, %p211;
	mul.f32 	%f421, %f419, %f420;
	setp.gt.f32 	%p212, %f421, 0f00000000;
	selp.f32 	%f422, 0f3F800000, 0f00000000, %p212;
	mul.f32 	%f423, %f421, %f422;
	setp.gt.f32 	%p213, %f423, 0f00000000;
	selp.f32 	%f424, 0f3F800000, 0f00000000, %p213;
	mul.f32 	%f425, %f423, %f424;
	setp.gt.f32 	%p214, %f425, 0f00000000;
	selp.f32 	%f426, 0f3F800000, 0f00000000, %p214;
	mul.f32 	%f427, %f425, %f426;
	setp.gt.f32 	%p215, %f427, 0f00000000;
	selp.f32 	%f428, 0f3F800000, 0f00000000, %p215;
	mul.f32 	%f429, %f427, %f428;
	setp.gt.f32 	%p216, %f429, 0f00000000;
	selp.f32 	%f430, 0f3F800000, 0f00000000, %p216;
	mul.f32 	%f431, %f429, %f430;
	setp.gt.f32 	%p217, %f431, 0f00000000;
	selp.f32 	%f432, 0f3F800000, 0f00000000, %p217;
	mul.f32 	%f433, %f431, %f432;
	setp.gt.f32 	%p218, %f433, 0f00000000;
	selp.f32 	%f434, 0f3F800000, 0f00000000, %p218;
	mul.f32 	%f435, %f433, %f434;
	setp.gt.f32 	%p219, %f435, 0f00000000;
	selp.f32 	%f436, 0f3F800000, 0f00000000, %p219;
	mul.f32 	%f437, %f435, %f436;
	setp.gt.f32 	%p220, %f437, 0f00000000;
	selp.f32 	%f438, 0f3F800000, 0f00000000, %p220;
	mul.f32 	%f439, %f437, %f438;
	setp.gt.f32 	%p221, %f439, 0f00000000;
	selp.f32 	%f440, 0f3F800000, 0f00000000, %p221;
	mul.f32 	%f441, %f439, %f440;
	setp.gt.f32 	%p222, %f441, 0f00000000;
	selp.f32 	%f442, 0f3F800000, 0f00000000, %p222;
	mul.f32 	%f443, %f441, %f442;
	setp.gt.f32 	%p223, %f443, 0f00000000;
	selp.f32 	%f444, 0f3F800000, 0f00000000, %p223;
	mul.f32 	%f445, %f443, %f444;
	setp.gt.f32 	%p224, %f445, 0f00000000;
	selp.f32 	%f446, 0f3F800000, 0f00000000, %p224;
	mul.f32 	%f447, %f445, %f446;
	setp.gt.f32 	%p225, %f447, 0f00000000;
	selp.f32 	%f448, 0f3F800000, 0f00000000, %p225;
	mul.f32 	%f449, %f447, %f448;
	setp.gt.f32 	%p226, %f449, 0f00000000;
	selp.f32 	%f450, 0f3F800000, 0f00000000, %p226;
	mul.f32 	%f451, %f449, %f450;
	setp.gt.f32 	%p227, %f451, 0f00000000;
	selp.f32 	%f452, 0f3F800000, 0f00000000, %p227;
	mul.f32 	%f453, %f451, %f452;
	setp.gt.f32 	%p228, %f453, 0f00000000;
	selp.f32 	%f454, 0f3F800000, 0f00000000, %p228;
	mul.f32 	%f455, %f453, %f454;
	setp.gt.f32 	%p229, %f455, 0f00000000;
	selp.f32 	%f456, 0f3F800000, 0f00000000, %p229;
	mul.f32 	%f457, %f455, %f456;
	setp.gt.f32 	%p230, %f457, 0f00000000;
	selp.f32 	%f458, 0f3F800000, 0f00000000, %p230;
	mul.f32 	%f459, %f457, %f458;
	setp.gt.f32 	%p231, %f459, 0f00000000;
	selp.f32 	%f460, 0f3F800000, 0f00000000, %p231;
	mul.f32 	%f461, %f459, %f460;
	setp.gt.f32 	%p232, %f461, 0f00000000;
	selp.f32 	%f462, 0f3F800000, 0f00000000, %p232;
	mul.f32 	%f463, %f461, %f462;
	setp.gt.f32 	%p233, %f463, 0f00000000;
	selp.f32 	%f464, 0f3F800000, 0f00000000, %p233;
	mul.f32 	%f465, %f463, %f464;
	setp.gt.f32 	%p234, %f465, 0f00000000;
	selp.f32 	%f466, 0f3F800000, 0f00000000, %p234;
	mul.f32 	%f467, %f465, %f466;
	setp.gt.f32 	%p235, %f467, 0f00000000;
	selp.f32 	%f468, 0f3F800000, 0f00000000, %p235;
	mul.f32 	%f469, %f467, %f468;
	setp.gt.f32 	%p236, %f469, 0f00000000;
	selp.f32 	%f470, 0f3F800000, 0f00000000, %p236;
	mul.f32 	%f471, %f469, %f470;
	setp.gt.f32 	%p237, %f471, 0f00000000;
	selp.f32 	%f472, 0f3F800000, 0f00000000, %p237;
	mul.f32 	%f473, %f471, %f472;
	setp.gt.f32 	%p238, %f473, 0f00000000;
	selp.f32 	%f474, 0f3F800000, 0f00000000, %p238;
	mul.f32 	%f475, %f473, %f474;
	setp.gt.f32 	%p239, %f475, 0f00000000;
	selp.f32 	%f476, 0f3F800000, 0f00000000, %p239;
	mul.f32 	%f477, %f475, %f476;
	setp.gt.f32 	%p240, %f477, 0f00000000;
	selp.f32 	%f478, 0f3F800000, 0f00000000, %p240;
	mul.f32 	%f479, %f477, %f478;
	setp.gt.f32 	%p241, %f479, 0f00000000;
	selp.f32 	%f480, 0f3F800000, 0f00000000, %p241;
	mul.f32 	%f481, %f479, %f480;
	setp.gt.f32 	%p242, %f481, 0f00000000;
	selp.f32 	%f482, 0f3F800000, 0f00000000, %p242;
	mul.f32 	%f483, %f481, %f482;
	setp.gt.f32 	%p243, %f483, 0f00000000;
	selp.f32 	%f484, 0f3F800000, 0f00000000, %p243;
	mul.f32 	%f485, %f483, %f484;
	setp.gt.f32 	%p244, %f485, 0f00000000;
	selp.f32 	%f486, 0f3F800000, 0f00000000, %p244;
	mul.f32 	%f487, %f485, %f486;
	setp.gt.f32 	%p245, %f487, 0f00000000;
	selp.f32 	%f488, 0f3F800000, 0f00000000, %p245;
	mul.f32 	%f489, %f487, %f488;
	setp.gt.f32 	%p246, %f489, 0f00000000;
	selp.f32 	%f490, 0f3F800000, 0f00000000, %p246;
	mul.f32 	%f491, %f489, %f490;
	setp.gt.f32 	%p247, %f491, 0f00000000;
	selp.f32 	%f492, 0f3F800000, 0f00000000, %p247;
	mul.f32 	%f493, %f491, %f492;
	setp.gt.f32 	%p248, %f493, 0f00000000;
	selp.f32 	%f494, 0f3F800000, 0f00000000, %p248;
	mul.f32 	%f495, %f493, %f494;
	setp.gt.f32 	%p249, %f495, 0f00000000;
	selp.f32 	%f496, 0f3F800000, 0f00000000, %p249;
	mul.f32 	%f497, %f495, %f496;
	setp.gt.f32 	%p250, %f497, 0f00000000;
	selp.f32 	%f498, 0f3F800000, 0f00000000, %p250;
	mul.f32 	%f499, %f497, %f498;
	setp.gt.f32 	%p251, %f499, 0f00000000;
	selp.f32 	%f500, 0f3F800000, 0f00000000, %p251;
	mul.f32 	%f501, %f499, %f500;
	setp.gt.f32 	%p252, %f501, 0f00000000;
	selp.f32 	%f502, 0f3F800000, 0f00000000, %p252;
	mul.f32 	%f503, %f501, %f502;
	setp.gt.f32 	%p253, %f503, 0f00000000;
	selp.f32 	%f504, 0f3F800000, 0f00000000, %p253;
	mul.f32 	%f505, %f503, %f504;
	setp.gt.f32 	%p254, %f505, 0f00000000;
	selp.f32 	%f506, 0f3F800000, 0f00000000, %p254;
	mul.f32 	%f507, %f505, %f506;
	setp.gt.f32 	%p255, %f507, 0f00000000;
	selp.f32 	%f508, 0f3F800000, 0f00000000, %p255;
	mul.f32 	%f509, %f507, %f508;
	setp.gt.f32 	%p256, %f509, 0f00000000;
	selp.f32 	%f510, 0f3F800000, 0f00000000, %p256;
	mul.f32 	%f511, %f509, %f510;
	setp.gt.f32 	%p257, %f511, 0f00000000;
	selp.f32 	%f512, 0f3F800000, 0f00000000, %p257;
	mul.f32 	%f513, %f511, %f512;
	setp.gt.f32 	%p258, %f513, 0f00000000;
	selp.f32 	%f514, 0f3F800000, 0f00000000, %p258;
	mul.f32 	%f515, %f513, %f514;
	setp.gt.f32 	%p259, %f515, 0f00000000;
	selp.f32 	%f516, 0f3F800000, 0f00000000, %p259;
	mul.f32 	%f517, %f515, %f516;
	setp.gt.f32 	%p260, %f517, 0f00000000;
	selp.f32 	%f518, 0f3F800000, 0f00000000, %p260;
	mul.f32 	%f519, %f517, %f518;
	setp.gt.f32 	%p261, %f519, 0f00000000;
	selp.f32 	%f520, 0f3F800000, 0f00000000, %p261;
	mul.f32 	%f521, %f519, %f520;
	setp.gt.f32 	%p262, %f521, 0f00000000;
	selp.f32 	%f522, 0f3F800000, 0f00000000, %p262;
	mul.f32 	%f523, %f521, %f522;
	setp.gt.f32 	%p263, %f523, 0f00000000;
	selp.f32 	%f524, 0f3F800000, 0f00000000, %p263;
	mul.f32 	%f525, %f523, %f524;
	setp.gt.f32 	%p264, %f525, 0f00000000;
	selp.f32 	%f526, 0f3F800000, 0f00000000, %p264;
	mul.f32 	%f527, %f525, %f526;
	setp.gt.f32 	%p265, %f527, 0f00000000;
	selp.f32 	%f528, 0f3F800000, 0f00000000, %p265;
	mul.f32 	%f529, %f527, %f528;
	setp.gt.f32 	%p266, %f529, 0f00000000;
	selp.f32 	%f530, 0f3F800000, 0f00000000, %p266;
	mul.f32 	%f531, %f529, %f530;
	setp.gt.f32 	%p267, %f531, 0f00000000;
	selp.f32 	%f532, 0f3F800000, 0f00000000, %p267;
	mul.f32 	%f533, %f531, %f532;
	setp.gt.f32 	%p268, %f533, 0f00000000;
	selp.f32 	%f534, 0f3F800000, 0f00000000, %p268;
	mul.f32 	%f535, %f533, %f534;
	setp.gt.f32 	%p269, %f535, 0f00000000;
	selp.f32 	%f536, 0f3F800000, 0f00000000, %p269;
	mul.f32 	%f537, %f535, %f536;
	setp.gt.f32 	%p270, %f537, 0f00000000;
	selp.f32 	%f538, 0f3F800000, 0f00000000, %p270;
	mul.f32 	%f539, %f537, %f538;
	setp.gt.f32 	%p271, %f539, 0f00000000;
	selp.f32 	%f540, 0f3F800000, 0f00000000, %p271;
	mul.f32 	%f541, %f539, %f540;
	setp.gt.f32 	%p272, %f541, 0f00000000;
	selp.f32 	%f542, 0f3F800000, 0f00000000, %p272;
	mul.f32 	%f543, %f541, %f542;
	setp.gt.f32 	%p273, %f543, 0f00000000;
	selp.f32 	%f544, 0f3F800000, 0f00000000, %p273;
	mul.f32 	%f545, %f543, %f544;
	setp.gt.f32 	%p274, %f545, 0f00000000;
	selp.f32 	%f546, 0f3F800000, 0f00000000, %p274;
	mul.f32 	%f547, %f545, %f546;
	setp.gt.f32 	%p275, %f547, 0f00000000;
	selp.f32 	%f548, 0f3F800000, 0f00000000, %p275;
	mul.f32 	%f549, %f547, %f548;
	setp.gt.f32 	%p276, %f549, 0f00000000;
	selp.f32 	%f550, 0f3F800000, 0f00000000, %p276;
	mul.f32 	%f551, %f549, %f550;
	setp.gt.f32 	%p277, %f551, 0f00000000;
	selp.f32 	%f552, 0f3F800000, 0f00000000, %p277;
	mul.f32 	%f553, %f551, %f552;
	setp.gt.f32 	%p278, %f553, 0f00000000;
	selp.f32 	%f554, 0f3F800000, 0f00000000, %p278;
	mul.f32 	%f555, %f553, %f554;
	setp.gt.f32 	%p279, %f555, 0f00000000;
	selp.f32 	%f556, 0f3F800000, 0f00000000, %p279;
	mul.f32 	%f557, %f555, %f556;
	setp.gt.f32 	%p280, %f557, 0f00000000;
	selp.f32 	%f558, 0f3F800000, 0f00000000, %p280;
	mul.f32 	%f559, %f557, %f558;
	setp.gt.f32 	%p281, %f559, 0f00000000;
	selp.f32 	%f560, 0f3F800000, 0f00000000, %p281;
	mul.f32 	%f561, %f559, %f560;
	setp.gt.f32 	%p282, %f561, 0f00000000;
	selp.f32 	%f562, 0f3F800000, 0f00000000, %p282;
	mul.f32 	%f563, %f561, %f562;
	setp.gt.f32 	%p283, %f563, 0f00000000;
	selp.f32 	%f564, 0f3F800000, 0f00000000, %p283;
	mul.f32 	%f565, %f563, %f564;
	setp.gt.f32 	%p284, %f565, 0f00000000;
	selp.f32 	%f566, 0f3F800000, 0f00000000, %p284;
	mul.f32 	%f567, %f565, %f566;
	setp.gt.f32 	%p285, %f567, 0f00000000;
	selp.f32 	%f568, 0f3F800000, 0f00000000, %p285;
	mul.f32 	%f569, %f567, %f568;
	setp.gt.f32 	%p286, %f569, 0f00000000;
	selp.f32 	%f570, 0f3F800000, 0f00000000, %p286;
	mul.f32 	%f571, %f569, %f570;
	setp.gt.f32 	%p287, %f571, 0f00000000;
	selp.f32 	%f572, 0f3F800000, 0f00000000, %p287;
	mul.f32 	%f573, %f571, %f572;
	setp.gt.f32 	%p288, %f573, 0f00000000;
	selp.f32 	%f574, 0f3F800000, 0f00000000, %p288;
	mul.f32 	%f575, %f573, %f574;
	setp.gt.f32 	%p289, %f575, 0f00000000;
	selp.f32 	%f576, 0f3F800000, 0f00000000, %p289;
	mul.f32 	%f577, %f575, %f576;
	setp.gt.f32 	%p290, %f577, 0f00000000;
	selp.f32 	%f578, 0f3F800000, 0f00000000, %p290;
	mul.f32 	%f579, %f577, %f578;
	setp.gt.f32 	%p291, %f579, 0f00000000;
	selp.f32 	%f580, 0f3F800000, 0f00000000, %p291;
	mul.f32 	%f581, %f579, %f580;
	setp.gt.f32 	%p292, %f581, 0f00000000;
	selp.f32 	%f582, 0f3F800000, 0f00000000, %p292;
	mul.f32 	%f583, %f581, %f582;
	setp.gt.f32 	%p293, %f583, 0f00000000;
	selp.f32 	%f584, 0f3F800000, 0f00000000, %p293;
	mul.f32 	%f585, %f583, %f584;
	setp.gt.f32 	%p294, %f585, 0f00000000;
	selp.f32 	%f586, 0f3F800000, 0f00000000, %p294;
	mul.f32 	%f587, %f585, %f586;
	setp.gt.f32 	%p295, %f587, 0f00000000;
	selp.f32 	%f588, 0f3F800000, 0f00000000, %p295;
	mul.f32 	%f589, %f587, %f588;
	setp.gt.f32 	%p296, %f589, 0f00000000;
	selp.f32 	%f590, 0f3F800000, 0f00000000, %p296;
	mul.f32 	%f591, %f589, %f590;
	setp.gt.f32 	%p297, %f591, 0f00000000;
	selp.f32 	%f592, 0f3F800000, 0f00000000, %p297;
	mul.f32 	%f593, %f591, %f592;
	setp.gt.f32 	%p298, %f593, 0f00000000;
	selp.f32 	%f594, 0f3F800000, 0f00000000, %p298;
	mul.f32 	%f595, %f593, %f594;
	setp.gt.f32 	%p299, %f595, 0f00000000;
	selp.f32 	%f596, 0f3F800000, 0f00000000, %p299;
	mul.f32 	%f597, %f595, %f596;
	setp.gt.f32 	%p300, %f597, 0f00000000;
	selp.f32 	%f598, 0f3F800000, 0f00000000, %p300;
	mul.f32 	%f599, %f597, %f598;
	setp.gt.f32 	%p301, %f599, 0f00000000;
	selp.f32 	%f600, 0f3F800000, 0f00000000, %p301;
	mul.f32 	%f601, %f599, %f600;
	setp.gt.f32 	%p302, %f601, 0f00000000;
	selp.f32 	%f602, 0f3F800000, 0f00000000, %p302;
	mul.f32 	%f603, %f601, %f602;
	setp.gt.f32 	%p303, %f603, 0f00000000;
	selp.f32 	%f604, 0f3F800000, 0f00000000, %p303;
	mul.f32 	%f605, %f603, %f604;
	setp.gt.f32 	%p304, %f605, 0f00000000;
	selp.f32 	%f606, 0f3F800000, 0f00000000, %p304;
	mul.f32 	%f607, %f605, %f606;
	setp.gt.f32 	%p305, %f607, 0f00000000;
	selp.f32 	%f608, 0f3F800000, 0f00000000, %p305;
	mul.f32 	%f609, %f607, %f608;
	setp.gt.f32 	%p306, %f609, 0f00000000;
	selp.f32 	%f610, 0f3F800000, 0f00000000, %p306;
	mul.f32 	%f611, %f609, %f610;
	setp.gt.f32 	%p307, %f611, 0f00000000;
	selp.f32 	%f612, 0f3F800000, 0f00000000, %p307;
	mul.f32 	%f613, %f611, %f612;
	setp.gt.f32 	%p308, %f613, 0f00000000;
	selp.f32 	%f614, 0f3F800000, 0f00000000, %p308;
	mul.f32 	%f615, %f613, %f614;
	setp.gt.f32 	%p309, %f615, 0f00000000;
	selp.f32 	%f616, 0f3F800000, 0f00000000, %p309;
	mul.f32 	%f617, %f615, %f616;
	setp.gt.f32 	%p310, %f617, 0f00000000;
	selp.f32 	%f618, 0f3F800000, 0f00000000, %p310;
	mul.f32 	%f619, %f617, %f618;
	setp.gt.f32 	%p311, %f619, 0f00000000;
	selp.f32 	%f620, 0f3F800000, 0f00000000, %p311;
	mul.f32 	%f621, %f619, %f620;
	setp.gt.f32 	%p312, %f621, 0f00000000;
	selp.f32 	%f622, 0f3F800000, 0f00000000, %p312;
	mul.f32 	%f623, %f621, %f622;
	setp.gt.f32 	%p313, %f623, 0f00000000;
	selp.f32 	%f624, 0f3F800000, 0f00000000, %p313;
	mul.f32 	%f625, %f623, %f624;
	setp.gt.f32 	%p314, %f625, 0f00000000;
	selp.f32 	%f626, 0f3F800000, 0f00000000, %p314;
	mul.f32 	%f627, %f625, %f626;
	setp.gt.f32 	%p315, %f627, 0f00000000;
	selp.f32 	%f628, 0f3F800000, 0f00000000, %p315;
	mul.f32 	%f629, %f627, %f628;
	setp.gt.f32 	%p316, %f629, 0f00000000;
	selp.f32 	%f630, 0f3F800000, 0f00000000, %p316;
	mul.f32 	%f631, %f629, %f630;
	setp.gt.f32 	%p317, %f631, 0f00000000;
	selp.f32 	%f632, 0f3F800000, 0f00000000, %p317;
	mul.f32 	%f633, %f631, %f632;
	setp.gt.f32 	%p318, %f633, 0f00000000;
	selp.f32 	%f634, 0f3F800000, 0f00000000, %p318;
	mul.f32 	%f635, %f633, %f634;
	setp.gt.f32 	%p319, %f635, 0f00000000;
	selp.f32 	%f636, 0f3F800000, 0f00000000, %p319;
	mul.f32 	%f637, %f635, %f636;
	setp.gt.f32 	%p320, %f637, 0f00000000;
	selp.f32 	%f638, 0f3F800000, 0f00000000, %p320;
	mul.f32 	%f639, %f637, %f638;
	setp.gt.f32 	%p321, %f639, 0f00000000;
	selp.f32 	%f640, 0f3F800000, 0f00000000, %p321;
	mul.f32 	%f641, %f639, %f640;
	setp.gt.f32 	%p322, %f641, 0f00000000;
	selp.f32 	%f642, 0f3F800000, 0f00000000, %p322;
	mul.f32 	%f643, %f641, %f642;
	setp.gt.f32 	%p323, %f643, 0f00000000;
	selp.f32 	%f644, 0f3F800000, 0f00000000, %p323;
	mul.f32 	%f645, %f643, %f644;
	setp.gt.f32 	%p324, %f645, 0f00000000;
	selp.f32 	%f646, 0f3F800000, 0f00000000, %p324;
	mul.f32 	%f647, %f645, %f646;
	setp.gt.f32 	%p325, %f647, 0f00000000;
	selp.f32 	%f648, 0f3F800000, 0f00000000, %p325;
	mul.f32 	%f649, %f647, %f648;
	setp.gt.f32 	%p326, %f649, 0f00000000;
	selp.f32 	%f650, 0f3F800000, 0f00000000, %p326;
	mul.f32 	%f651, %f649, %f650;
	setp.gt.f32 	%p327, %f651, 0f00000000;
	selp.f32 	%f652, 0f3F800000, 0f00000000, %p327;
	mul.f32 	%f653, %f651, %f652;
	setp.gt.f32 	%p328, %f653, 0f00000000;
	selp.f32 	%f654, 0f3F800000, 0f00000000, %p328;
	mul.f32 	%f655, %f653, %f654;
	setp.gt.f32 	%p329, %f655, 0f00000000;
	selp.f32 	%f656, 0f3F800000, 0f00000000, %p329;
	mul.f32 	%f657, %f655, %f656;
	setp.gt.f32 	%p330, %f657, 0f00000000;
	selp.f32 	%f658, 0f3F800000, 0f00000000, %p330;
	mul.f32 	%f659, %f657, %f658;
	setp.gt.f32 	%p331, %f659, 0f00000000;
	selp.f32 	%f660, 0f3F800000, 0f00000000, %p331;
	mul.f32 	%f661, %f659, %f660;
	setp.gt.f32 	%p332, %f661, 0f00000000;
	selp.f32 	%f662, 0f3F800000, 0f00000000, %p332;
	mul.f32 	%f663, %f661, %f662;
	setp.gt.f32 	%p333, %f663, 0f00000000;
	selp.f32 	%f664, 0f3F800000, 0f00000000, %p333;
	mul.f32 	%f665, %f663, %f664;
	setp.gt.f32 	%p334, %f665, 0f00000000;
	selp.f32 	%f666, 0f3F800000, 0f00000000, %p334;
	mul.f32 	%f667, %f665, %f666;
	setp.gt.f32 	%p335, %f667, 0f00000000;
	selp.f32 	%f668, 0f3F800000, 0f00000000, %p335;
	mul.f32 	%f669, %f667, %f668;
	setp.gt.f32 	%p336, %f669, 0f00000000;
	selp.f32 	%f670, 0f3F800000, 0f00000000, %p336;
	mul.f32 	%f671, %f669, %f670;
	setp.gt.f32 	%p337, %f671, 0f00000000;
	selp.f32 	%f672, 0f3F800000, 0f00000000, %p337;
	mul.f32 	%f673, %f671, %f672;
	setp.gt.f32 	%p338, %f673, 0f00000000;
	selp.f32 	%f674, 0f3F800000, 0f00000000, %p338;
	mul.f32 	%f675, %f673, %f674;
	setp.gt.f32 	%p339, %f675, 0f00000000;
	selp.f32 	%f676, 0f3F800000, 0f00000000, %p339;
	mul.f32 	%f677, %f675, %f676;
	setp.gt.f32 	%p340, %f677, 0f00000000;
	selp.f32 	%f678, 0f3F800000, 0f00000000, %p340;
	mul.f32 	%f679, %f677, %f678;
	setp.gt.f32 	%p341, %f679, 0f00000000;
	selp.f32 	%f680, 0f3F800000, 0f00000000, %p341;
	mul.f32 	%f681, %f679, %f680;
	setp.gt.f32 	%p342, %f681, 0f00000000;
	selp.f32 	%f682, 0f3F800000, 0f00000000, %p342;
	mul.f32 	%f683, %f681, %f682;
	setp.gt.f32 	%p343, %f683, 0f00000000;
	selp.f32 	%f684, 0f3F800000, 0f00000000, %p343;
	mul.f32 	%f685, %f683, %f684;
	setp.gt.f32 	%p344, %f685, 0f00000000;
	selp.f32 	%f686, 0f3F800000, 0f00000000, %p344;
	mul.f32 	%f687, %f685, %f686;
	setp.gt.f32 	%p345, %f687, 0f00000000;
	selp.f32 	%f688, 0f3F800000, 0f00000000, %p345;
	mul.f32 	%f689, %f687, %f688;
	setp.gt.f32 	%p346, %f689, 0f00000000;
	selp.f32 	%f690, 0f3F800000, 0f00000000, %p346;
	mul.f32 	%f691, %f689, %f690;
	setp.gt.f32 	%p347, %f691, 0f00000000;
	selp.f32 	%f692, 0f3F800000, 0f00000000, %p347;
	mul.f32 	%f693, %f691, %f692;
	setp.gt.f32 	%p348, %f693, 0f00000000;
	selp.f32 	%f694, 0f3F800000, 0f00000000, %p348;
	mul.f32 	%f695, %f693, %f694;
	setp.gt.f32 	%p349, %f695, 0f00000000;
	selp.f32 	%f696, 0f3F800000, 0f00000000, %p349;
	mul.f32 	%f697, %f695, %f696;
	setp.gt.f32 	%p350, %f697, 0f00000000;
	selp.f32 	%f698, 0f3F800000, 0f00000000, %p350;
	mul.f32 	%f699, %f697, %f698;
	setp.gt.f32 	%p351, %f699, 0f00000000;
	selp.f32 	%f700, 0f3F800000, 0f00000000, %p351;
	mul.f32 	%f701, %f699, %f700;
	setp.gt.f32 	%p352, %f701, 0f00000000;
	selp.f32 	%f702, 0f3F800000, 0f00000000, %p352;
	mul.f32 	%f703, %f701, %f702;
	setp.gt.f32 	%p353, %f703, 0f00000000;
	selp.f32 	%f704, 0f3F800000, 0f00000000, %p353;
	mul.f32 	%f705, %f703, %f704;
	setp.gt.f32 	%p354, %f705, 0f00000000;
	selp.f32 	%f706, 0f3F800000, 0f00000000, %p354;
	mul.f32 	%f707, %f705, %f706;
	setp.gt.f32 	%p355, %f707, 0f00000000;
	selp.f32 	%f708, 0f3F800000, 0f00000000, %p355;
	mul.f32 	%f709, %f707, %f708;
	setp.gt.f32 	%p356, %f709, 0f00000000;
	selp.f32 	%f710, 0f3F800000, 0f00000000, %p356;
	mul.f32 	%f711, %f709, %f710;
	setp.gt.f32 	%p357, %f711, 0f00000000;
	selp.f32 	%f712, 0f3F800000, 0f00000000, %p357;
	mul.f32 	%f713, %f711, %f712;
	setp.gt.f32 	%p358, %f713, 0f00000000;
	selp.f32 	%f714, 0f3F800000, 0f00000000, %p358;
	mul.f32 	%f715, %f713, %f714;
	setp.gt.f32 	%p359, %f715, 0f00000000;
	selp.f32 	%f716, 0f3F800000, 0f00000000, %p359;
	mul.f32 	%f717, %f715, %f716;
	setp.gt.f32 	%p360, %f717, 0f00000000;
	selp.f32 	%f718, 0f3F800000, 0f00000000, %p360;
	mul.f32 	%f719, %f717, %f718;
	setp.gt.f32 	%p361, %f719, 0f00000000;
	selp.f32 	%f720, 0f3F800000, 0f00000000, %p361;
	mul.f32 	%f721, %f719, %f720;
	setp.gt.f32 	%p362, %f721, 0f00000000;
	selp.f32 	%f722, 0f3F800000, 0f00000000, %p362;
	mul.f32 	%f723, %f721, %f722;
	setp.gt.f32 	%p363, %f723, 0f00000000;
	selp.f32 	%f724, 0f3F800000, 0f00000000, %p363;
	mul.f32 	%f725, %f723, %f724;
	setp.gt.f32 	%p364, %f725, 0f00000000;
	selp.f32 	%f726, 0f3F800000, 0f00000000, %p364;
	mul.f32 	%f727, %f725, %f726;
	setp.gt.f32 	%p365, %f727, 0f00000000;
	selp.f32 	%f728, 0f3F800000, 0f00000000, %p365;
	mul.f32 	%f729, %f727, %f728;
	setp.gt.f32 	%p366, %f729, 0f00000000;
	selp.f32 	%f730, 0f3F800000, 0f00000000, %p366;
	mul.f32 	%f731, %f729, %f730;
	setp.gt.f32 	%p367, %f731, 0f00000000;
	selp.f32 	%f732, 0f3F800000, 0f00000000, %p367;
	mul.f32 	%f733, %f731, %f732;
	setp.gt.f32 	%p368, %f733, 0f00000000;
	selp.f32 	%f734, 0f3F800000, 0f00000000, %p368;
	mul.f32 	%f735, %f733, %f734;
	setp.gt.f32 	%p369, %f735, 0f00000000;
	selp.f32 	%f736, 0f3F800000, 0f00000000, %p369;
	mul.f32 	%f737, %f735, %f736;
	setp.gt.f32 	%p370, %f737, 0f00000000;
	selp.f32 	%f738, 0f3F800000, 0f00000000, %p370;
	mul.f32 	%f739, %f737, %f738;
	setp.gt.f32 	%p371, %f739, 0f00000000;
	selp.f32 	%f740, 0f3F800000, 0f00000000, %p371;
	mul.f32 	%f741, %f739, %f740;
	setp.gt.f32 	%p372, %f741, 0f00000000;
	selp.f32 	%f742, 0f3F800000, 0f00000000, %p372;
	mul.f32 	%f743, %f741, %f742;
	setp.gt.f32 	%p373, %f743, 0f00000000;
	selp.f32 	%f744, 0f3F800000, 0f00000000, %p373;
	mul.f32 	%f745, %f743, %f744;
	setp.gt.f32 	%p374, %f745, 0f00000000;
	selp.f32 	%f746, 0f3F800000, 0f00000000, %p374;
	mul.f32 	%f747, %f745, %f746;
	setp.gt.f32 	%p375, %f747, 0f00000000;
	selp.f32 	%f748, 0f3F800000, 0f00000000, %p375;
	mul.f32 	%f749, %f747, %f748;
	setp.gt.f32 	%p376, %f749, 0f00000000;
	selp.f32 	%f750, 0f3F800000, 0f00000000, %p376;
	mul.f32 	%f751, %f749, %f750;
	setp.gt.f32 	%p377, %f751, 0f00000000;
	selp.f32 	%f752, 0f3F800000, 0f00000000, %p377;
	mul.f32 	%f753, %f751, %f752;
	setp.gt.f32 	%p378, %f753, 0f00000000;
	selp.f32 	%f754, 0f3F800000, 0f00000000, %p378;
	mul.f32 	%f755, %f753, %f754;
	setp.gt.f32 	%p379, %f755, 0f00000000;
	selp.f32 	%f756, 0f3F800000, 0f00000000, %p379;
	mul.f32 	%f757, %f755, %f756;
	setp.gt.f32 	%p380, %f757, 0f00000000;
	selp.f32 	%f758, 0f3F800000, 0f00000000, %p380;
	mul.f32 	%f759, %f757, %f758;
	setp.gt.f32 	%p381, %f759, 0f00000000;
	selp.f32 	%f760, 0f3F800000, 0f00000000, %p381;
	mul.f32 	%f761, %f759, %f760;
	setp.gt.f32 	%p382, %f761, 0f00000000;
	selp.f32 	%f762, 0f3F800000, 0f00000000, %p382;
	mul.f32 	%f763, %f761, %f762;
	setp.gt.f32 	%p383, %f763, 0f00000000;
	selp.f32 	%f764, 0f3F800000, 0f00000000, %p383;
	mul.f32 	%f765, %f763, %f764;
	setp.gt.f32 	%p384, %f765, 0f00000000;
	selp.f32 	%f766, 0f3F800000, 0f00000000, %p384;
	mul.f32 	%f767, %f765, %f766;
	setp.gt.f32 	%p385, %f767, 0f00000000;
	selp.f32 	%f768, 0f3F800000, 0f00000000, %p385;
	mul.f32 	%f769, %f767, %f768;
	setp.gt.f32 	%p386, %f769, 0f00000000;
	selp.f32 	%f770, 0f3F800000, 0f00000000, %p386;
	mul.f32 	%f771, %f769, %f770;
	setp.gt.f32 	%p387, %f771, 0f00000000;
	selp.f32 	%f772, 0f3F800000, 0f00000000, %p387;
	mul.f32 	%f773, %f771, %f772;
	setp.gt.f32 	%p388, %f773, 0f00000000;
	selp.f32 	%f774, 0f3F800000, 0f00000000, %p388;
	mul.f32 	%f775, %f773, %f774;
	setp.gt.f32 	%p389, %f775, 0f00000000;
	selp.f32 	%f776, 0f3F800000, 0f00000000, %p389;
	mul.f32 	%f777, %f775, %f776;
	setp.gt.f32 	%p390, %f777, 0f00000000;
	selp.f32 	%f778, 0f3F800000, 0f00000000, %p390;
	mul.f32 	%f779, %f777, %f778;
	setp.gt.f32 	%p391, %f779, 0f00000000;
	selp.f32 	%f780, 0f3F800000, 0f00000000, %p391;
	mul.f32 	%f781, %f779, %f780;
	setp.gt.f32 	%p392, %f781, 0f00000000;
	selp.f32 	%f782, 0f3F800000, 0f00000000, %p392;
	mul.f32 	%f783, %f781, %f782;
	setp.gt.f32 	%p393, %f783, 0f00000000;
	selp.f32 	%f784, 0f3F800000, 0f00000000, %p393;
	mul.f32 	%f785, %f783, %f784;
	setp.gt.f32 	%p394, %f785, 0f00000000;
	selp.f32 	%f786, 0f3F800000, 0f00000000, %p394;
	mul.f32 	%f787, %f785, %f786;
	setp.gt.f32 	%p395, %f787, 0f00000000;
	selp.f32 	%f788, 0f3F800000, 0f00000000, %p395;
	mul.f32 	%f789, %f787, %f788;
	setp.gt.f32 	%p396, %f789, 0f00000000;
	selp.f32 	%f790, 0f3F800000, 0f00000000, %p396;
	mul.f32 	%f791, %f789, %f790;
	setp.gt.f32 	%p397, %f791, 0f00000000;
	selp.f32 	%f792, 0f3F800000, 0f00000000, %p397;
	mul.f32 	%f793, %f791, %f792;
	setp.gt.f32 	%p398, %f793, 0f00000000;
	selp.f32 	%f794, 0f3F800000, 0f00000000, %p398;
	mul.f32 	%f795, %f793, %f794;
	setp.gt.f32 	%p399, %f795, 0f00000000;
	selp.f32 	%f796, 0f3F800000, 0f00000000, %p399;
	mul.f32 	%f797, %f795, %f796;
	setp.gt.f32 	%p400, %f797, 0f00000000;
	selp.f32 	%f798, 0f3F800000, 0f00000000, %p400;
	mul.f32 	%f799, %f797, %f798;
	setp.gt.f32 	%p401, %f799, 0f00000000;
	selp.f32 	%f800, 0f3F800000, 0f00000000, %p401;
	mul.f32 	%f801, %f799, %f800;
	setp.gt.f32 	%p402, %f801, 0f00000000;
	selp.f32 	%f802, 0f3F800000, 0f00000000, %p402;
	mul.f32 	%f803, %f801, %f802;
	setp.gt.f32 	%p403, %f803, 0f00000000;
	selp.f32 	%f804, 0f3F800000, 0f00000000, %p403;
	mul.f32 	%f805, %f803, %f804;
	setp.gt.f32 	%p404, %f805, 0f00000000;
	selp.f32 	%f806, 0f3F800000, 0f00000000, %p404;
	mul.f32 	%f807, %f805, %f806;
	setp.gt.f32 	%p405, %f807, 0f00000000;
	selp.f32 	%f808, 0f3F800000, 0f00000000, %p405;
	mul.f32 	%f809, %f807, %f808;
	setp.gt.f32 	%p406, %f809, 0f00000000;
	selp.f32 	%f810, 0f3F800000, 0f00000000, %p406;
	mul.f32 	%f811, %f809, %f810;
	setp.gt.f32 	%p407, %f811, 0f00000000;
	selp.f32 	%f812, 0f3F800000, 0f00000000, %p407;
	mul.f32 	%f813, %f811, %f812;
	setp.gt.f32 	%p408, %f813, 0f00000000;
	selp.f32 	%f814, 0f3F800000, 0f00000000, %p408;
	mul.f32 	%f815, %f813, %f814;
	setp.gt.f32 	%p409, %f815, 0f00000000;
	selp.f32 	%f816, 0f3F800000, 0f00000000, %p409;
	mul.f32 	%f817, %f815, %f816;
	setp.gt.f32 	%p410, %f817, 0f00000000;
	selp.f32 	%f818, 0f3F800000, 0f00000000, %p410;
	mul.f32 	%f819, %f817, %f818;
	setp.gt.f32 	%p411, %f819, 0f00000000;
	selp.f32 	%f820, 0f3F800000, 0f00000000, %p411;
	mul.f32 	%f821, %f819, %f820;
	setp.gt.f32 	%p412, %f821, 0f00000000;
	selp.f32 	%f822, 0f3F800000, 0f00000000, %p412;
	mul.f32 	%f823, %f821, %f822;
	setp.gt.f32 	%p413, %f823, 0f00000000;
	selp.f32 	%f824, 0f3F800000, 0f00000000, %p413;
	mul.f32 	%f825, %f823, %f824;
	setp.gt.f32 	%p414, %f825, 0f00000000;
	selp.f32 	%f826, 0f3F800000, 0f00000000, %p414;
	mul.f32 	%f827, %f825, %f826;
	setp.gt.f32 	%p415, %f827, 0f00000000;
	selp.f32 	%f828, 0f3F800000, 0f00000000, %p415;
	mul.f32 	%f829, %f827, %f828;
	setp.gt.f32 	%p416, %f829, 0f00000000;
	selp.f32 	%f830, 0f3F800000, 0f00000000, %p416;
	mul.f32 	%f831, %f829, %f830;
	setp.gt.f32 	%p417, %f831, 0f00000000;
	selp.f32 	%f832, 0f3F800000, 0f00000000, %p417;
	mul.f32 	%f833, %f831, %f832;
	setp.gt.f32 	%p418, %f833, 0f00000000;
	selp.f32 	%f834, 0f3F800000, 0f00000000, %p418;
	mul.f32 	%f835, %f833, %f834;
	setp.gt.f32 	%p419, %f835, 0f00000000;
	selp.f32 	%f836, 0f3F800000, 0f00000000, %p419;
	mul.f32 	%f837, %f835, %f836;
	setp.gt.f32 	%p420, %f837, 0f00000000;
	selp.f32 	%f838, 0f3F800000, 0f00000000, %p420;
	mul.f32 	%f839, %f837, %f838;
	setp.gt.f32 	%p421, %f839, 0f00000000;
	selp.f32 	%f840, 0f3F800000, 0f00000000, %p421;
	mul.f32 	%f841, %f839, %f840;
	setp.gt.f32 	%p422, %f841, 0f00000000;
	selp.f32 	%f842, 0f3F800000, 0f00000000, %p422;
	mul.f32 	%f843, %f841, %f842;
	setp.gt.f32 	%p423, %f843, 0f00000000;
	selp.f32 	%f844, 0f3F800000, 0f00000000, %p423;
	mul.f32 	%f845, %f843, %f844;
	setp.gt.f32 	%p424, %f845, 0f00000000;
	selp.f32 	%f846, 0f3F800000, 0f00000000, %p424;
	mul.f32 	%f847, %f845, %f846;
	setp.gt.f32 	%p425, %f847, 0f00000000;
	selp.f32 	%f848, 0f3F800000, 0f00000000, %p425;
	mul.f32 	%f849, %f847, %f848;
	setp.gt.f32 	%p426, %f849, 0f00000000;
	selp.f32 	%f850, 0f3F800000, 0f00000000, %p426;
	mul.f32 	%f851, %f849, %f850;
	setp.gt.f32 	%p427, %f851, 0f00000000;
	selp.f32 	%f852, 0f3F800000, 0f00000000, %p427;
	mul.f32 	%f853, %f851, %f852;
	setp.gt.f32 	%p428, %f853, 0f00000000;
	selp.f32 	%f854, 0f3F800000, 0f00000000, %p428;
	mul.f32 	%f855, %f853, %f854;
	setp.gt.f32 	%p429, %f855, 0f00000000;
	selp.f32 	%f856, 0f3F800000, 0f00000000, %p429;
	mul.f32 	%f857, %f855, %f856;
	setp.gt.f32 	%p430, %f857, 0f00000000;
	selp.f32 	%f858, 0f3F800000, 0f00000000, %p430;
	mul.f32 	%f859, %f857, %f858;
	setp.gt.f32 	%p431, %f859, 0f00000000;
	selp.f32 	%f860, 0f3F800000, 0f00000000, %p431;
	mul.f32 	%f861, %f859, %f860;
	setp.gt.f32 	%p432, %f861, 0f00000000;
	selp.f32 	%f862, 0f3F800000, 0f00000000, %p432;
	mul.f32 	%f863, %f861, %f862;
	setp.gt.f32 	%p433, %f863, 0f00000000;
	selp.f32 	%f864, 0f3F800000, 0f00000000, %p433;
	mul.f32 	%f865, %f863, %f864;
	setp.gt.f32 	%p434, %f865, 0f00000000;
	selp.f32 	%f866, 0f3F800000, 0f00000000, %p434;
	mul.f32 	%f867, %f865, %f866;
	setp.gt.f32 	%p435, %f867, 0f00000000;
	selp.f32 	%f868, 0f3F800000, 0f00000000, %p435;
	mul.f32 	%f869, %f867, %f868;
	setp.gt.f32 	%p436, %f869, 0f00000000;
	selp.f32 	%f870, 0f3F800000, 0f00000000, %p436;
	mul.f32 	%f871, %f869, %f870;
	setp.gt.f32 	%p437, %f871, 0f00000000;
	selp.f32 	%f872, 0f3F800000, 0f00000000, %p437;
	mul.f32 	%f873, %f871, %f872;
	setp.gt.f32 	%p438, %f873, 0f00000000;
	selp.f32 	%f874, 0f3F800000, 0f00000000, %p438;
	mul.f32 	%f875, %f873, %f874;
	setp.gt.f32 	%p439, %f875, 0f00000000;
	selp.f32 	%f876, 0f3F800000, 0f00000000, %p439;
	mul.f32 	%f877, %f875, %f876;
	setp.gt.f32 	%p440, %f877, 0f00000000;
	selp.f32 	%f878, 0f3F800000, 0f00000000, %p440;
	mul.f32 	%f879, %f877, %f878;
	setp.gt.f32 	%p441, %f879, 0f00000000;
	selp.f32 	%f880, 0f3F800000, 0f00000000, %p441;
	mul.f32 	%f881, %f879, %f880;
	setp.gt.f32 	%p442, %f881, 0f00000000;
	selp.f32 	%f882, 0f3F800000, 0f00000000, %p442;
	mul.f32 	%f883, %f881, %f882;
	setp.gt.f32 	%p443, %f883, 0f00000000;
	selp.f32 	%f884, 0f3F800000, 0f00000000, %p443;
	mul.f32 	%f885, %f883, %f884;
	setp.gt.f32 	%p444, %f885, 0f00000000;
	selp.f32 	%f886, 0f3F800000, 0f00000000, %p444;
	mul.f32 	%f887, %f885, %f886;
	setp.gt.f32 	%p445, %f887, 0f00000000;
	selp.f32 	%f888, 0f3F800000, 0f00000000, %p445;
	mul.f32 	%f889, %f887, %f888;
	setp.gt.f32 	%p446, %f889, 0f00000000;
	selp.f32 	%f890, 0f3F800000, 0f00000000, %p446;
	mul.f32 	%f891, %f889, %f890;
	setp.gt.f32 	%p447, %f891, 0f00000000;
	selp.f32 	%f892, 0f3F800000, 0f00000000, %p447;
	mul.f32 	%f893, %f891, %f892;
	setp.gt.f32 	%p448, %f893, 0f00000000;
	selp.f32 	%f894, 0f3F800000, 0f00000000, %p448;
	mul.f32 	%f895, %f893, %f894;
	setp.gt.f32 	%p449, %f895, 0f00000000;
	selp.f32 	%f896, 0f3F800000, 0f00000000, %p449;
	mul.f32 	%f897, %f895, %f896;
	setp.gt.f32 	%p450, %f897, 0f00000000;
	selp.f32 	%f898, 0f3F800000, 0f00000000, %p450;
	mul.f32 	%f899, %f897, %f898;
	setp.gt.f32 	%p451, %f899, 0f00000000;
	selp.f32 	%f900, 0f3F800000, 0f00000000, %p451;
	mul.f32 	%f901, %f899, %f900;
	setp.gt.f32 	%p452, %f901, 0f00000000;
	selp.f32 	%f902, 0f3F800000, 0f00000000, %p452;
	mul.f32 	%f903, %f901, %f902;
	setp.gt.f32 	%p453, %f903, 0f00000000;
	selp.f32 	%f904, 0f3F800000, 0f00000000, %p453;
	mul.f32 	%f905, %f903, %f904;
	setp.gt.f32 	%p454, %f905, 0f00000000;
	selp.f32 	%f906, 0f3F800000, 0f00000000, %p454;
	mul.f32 	%f907, %f905, %f906;
	setp.gt.f32 	%p455, %f907, 0f00000000;
	selp.f32 	%f908, 0f3F800000, 0f00000000, %p455;
	mul.f32 	%f909, %f907, %f908;
	setp.gt.f32 	%p456, %f909, 0f00000000;
	selp.f32 	%f910, 0f3F800000, 0f00000000, %p456;
	mul.f32 	%f911, %f909, %f910;
	setp.gt.f32 	%p457, %f911, 0f00000000;
	selp.f32 	%f912, 0f3F800000, 0f00000000, %p457;
	mul.f32 	%f913, %f911, %f912;
	setp.gt.f32 	%p458, %f913, 0f00000000;
	selp.f32 	%f914, 0f3F800000, 0f00000000, %p458;
	mul.f32 	%f915, %f913, %f914;
	setp.gt.f32 	%p459, %f915, 0f00000000;
	selp.f32 	%f916, 0f3F800000, 0f00000000, %p459;
	mul.f32 	%f917, %f915, %f916;
	setp.gt.f32 	%p460, %f917, 0f00000000;
	selp.f32 	%f918, 0f3F800000, 0f00000000, %p460;
	mul.f32 	%f919, %f917, %f918;
	setp.gt.f32 	%p461, %f919, 0f00000000;
	selp.f32 	%f920, 0f3F800000, 0f00000000, %p461;
	mul.f32 	%f921, %f919, %f920;
	setp.gt.f32 	%p462, %f921, 0f00000000;
	selp.f32 	%f922, 0f3F800000, 0f00000000, %p462;
	mul.f32 	%f923, %f921, %f922;
	setp.gt.f32 	%p463, %f923, 0f00000000;
	selp.f32 	%f924, 0f3F800000, 0f00000000, %p463;
	mul.f32 	%f925, %f923, %f924;
	setp.gt.f32 	%p464, %f925, 0f00000000;
	selp.f32 	%f926, 0f3F800000, 0f00000000, %p464;
	mul.f32 	%f927, %f925, %f926;
	setp.gt.f32 	%p465, %f927, 0f00000000;
	selp.f32 	%f928, 0f3F800000, 0f00000000, %p465;
	mul.f32 	%f929, %f927, %f928;
	setp.gt.f32 	%p466, %f929, 0f00000000;
	selp.f32 	%f930, 0f3F800000, 0f00000000, %p466;
	mul.f32 	%f931, %f929, %f930;
	setp.gt.f32 	%p467, %f931, 0f00000000;
	selp.f32 	%f932, 0f3F800000, 0f00000000, %p467;
	mul.f32 	%f933, %f931, %f932;
	setp.gt.f32 	%p468, %f933, 0f00000000;
	selp.f32 	%f934, 0f3F800000, 0f00000000, %p468;
	mul.f32 	%f935, %f933, %f934;
	setp.gt.f32 	%p469, %f935, 0f00000000;
	selp.f32 	%f936, 0f3F800000, 0f00000000, %p469;
	mul.f32 	%f937, %f935, %f936;
	setp.gt.f32 	%p470, %f937, 0f00000000;
	selp.f32 	%f938, 0f3F800000, 0f00000000, %p470;
	mul.f32 	%f939, %f937, %f938;
	setp.gt.f32 	%p471, %f939, 0f00000000;
	selp.f32 	%f940, 0f3F800000, 0f00000000, %p471;
	mul.f32 	%f941, %f939, %f940;
	setp.gt.f32 	%p472, %f941, 0f00000000;
	selp.f32 	%f942, 0f3F800000, 0f00000000, %p472;
	mul.f32 	%f943, %f941, %f942;
	setp.gt.f32 	%p473, %f943, 0f00000000;
	selp.f32 	%f944, 0f3F800000, 0f00000000, %p473;
	mul.f32 	%f945, %f943, %f944;
	setp.gt.f32 	%p474, %f945, 0f00000000;
	selp.f32 	%f946, 0f3F800000, 0f00000000, %p474;
	mul.f32 	%f947, %f945, %f946;
	setp.gt.f32 	%p475, %f947, 0f00000000;
	selp.f32 	%f948, 0f3F800000, 0f00000000, %p475;
	mul.f32 	%f949, %f947, %f948;
	setp.gt.f32 	%p476, %f949, 0f00000000;
	selp.f32 	%f950, 0f3F800000, 0f00000000, %p476;
	mul.f32 	%f951, %f949, %f950;
	setp.gt.f32 	%p477, %f951, 0f00000000;
	selp.f32 	%f952, 0f3F800000, 0f00000000, %p477;
	mul.f32 	%f953, %f951, %f952;
	setp.gt.f32 	%p478, %f953, 0f00000000;
	selp.f32 	%f954, 0f3F800000, 0f00000000, %p478;
	mul.f32 	%f955, %f953, %f954;
	setp.gt.f32 	%p479, %f955, 0f00000000;
	selp.f32 	%f956, 0f3F800000, 0f00000000, %p479;
	mul.f32 	%f957, %f955, %f956;
	setp.gt.f32 	%p480, %f957, 0f00000000;
	selp.f32 	%f958, 0f3F800000, 0f00000000, %p480;
	mul.f32 	%f959, %f957, %f958;
	setp.gt.f32 	%p481, %f959, 0f00000000;
	selp.f32 	%f960, 0f3F800000, 0f00000000, %p481;
	mul.f32 	%f961, %f959, %f960;
	setp.gt.f32 	%p482, %f961, 0f00000000;
	selp.f32 	%f962, 0f3F800000, 0f00000000, %p482;
	mul.f32 	%f963, %f961, %f962;
	setp.gt.f32 	%p483, %f963, 0f00000000;
	selp.f32 	%f964, 0f3F800000, 0f00000000, %p483;
	mul.f32 	%f965, %f963, %f964;
	setp.gt.f32 	%p484, %f965, 0f00000000;
	selp.f32 	%f966, 0f3F800000, 0f00000000, %p484;
	mul.f32 	%f967, %f965, %f966;
	setp.gt.f32 	%p485, %f967, 0f00000000;
	selp.f32 	%f968, 0f3F800000, 0f00000000, %p485;
	mul.f32 	%f969, %f967, %f968;
	setp.gt.f32 	%p486, %f969, 0f00000000;
	selp.f32 	%f970, 0f3F800000, 0f00000000, %p486;
	mul.f32 	%f971, %f969, %f970;
	setp.gt.f32 	%p487, %f971, 0f00000000;
	selp.f32 	%f972, 0f3F800000, 0f00000000, %p487;
	mul.f32 	%f973, %f971, %f972;
	setp.gt.f32 	%p488, %f973, 0f00000000;
	selp.f32 	%f974, 0f3F800000, 0f00000000, %p488;
	mul.f32 	%f975, %f973, %f974;
	setp.gt.f32 	%p489, %f975, 0f00000000;
	selp.f32 	%f976, 0f3F800000, 0f00000000, %p489;
	mul.f32 	%f977, %f975, %f976;
	setp.gt.f32 	%p490, %f977, 0f00000000;
	selp.f32 	%f978, 0f3F800000, 0f00000000, %p490;
	mul.f32 	%f979, %f977, %f978;
	setp.gt.f32 	%p491, %f979, 0f00000000;
	selp.f32 	%f980, 0f3F800000, 0f00000000, %p491;
	mul.f32 	%f981, %f979, %f980;
	setp.gt.f32 	%p492, %f981, 0f00000000;
	selp.f32 	%f982, 0f3F800000, 0f00000000, %p492;
	mul.f32 	%f983, %f981, %f982;
	setp.gt.f32 	%p493, %f983, 0f00000000;
	selp.f32 	%f984, 0f3F800000, 0f00000000, %p493;
	mul.f32 	%f985, %f983, %f984;
	setp.gt.f32 	%p494, %f985, 0f00000000;
	selp.f32 	%f986, 0f3F800000, 0f00000000, %p494;
	mul.f32 	%f987, %f985, %f986;
	setp.gt.f32 	%p495, %f987, 0f00000000;
	selp.f32 	%f988, 0f3F800000, 0f00000000, %p495;
	mul.f32 	%f989, %f987, %f988;
	setp.gt.f32 	%p496, %f989, 0f00000000;
	selp.f32 	%f990, 0f3F800000, 0f00000000, %p496;
	mul.f32 	%f991, %f989, %f990;
	setp.gt.f32 	%p497, %f991, 0f00000000;
	selp.f32 	%f992, 0f3F800000, 0f00000000, %p497;
	mul.f32 	%f993, %f991, %f992;
	setp.gt.f32 	%p498, %f993, 0f00000000;
	selp.f32 	%f994, 0f3F800000, 0f00000000, %p498;
	mul.f32 	%f995, %f993, %f994;
	setp.gt.f32 	%p499, %f995, 0f00000000;
	selp.f32 	%f996, 0f3F800000, 0f00000000, %p499;
	mul.f32 	%f997, %f995, %f996;
	setp.gt.f32 	%p500, %f997, 0f00000000;
	selp.f32 	%f998, 0f3F800000, 0f00000000, %p500;
	mul.f32 	%f999, %f997, %f998;
	setp.gt.f32 	%p501, %f999, 0f00000000;
	selp.f32 	%f1000, 0f3F800000, 0f00000000, %p501;
	mul.f32 	%f1001, %f999, %f1000;
	setp.gt.f32 	%p502, %f1001, 0f00000000;
	selp.f32 	%f1002, 0f3F800000, 0f00000000, %p502;
	mul.f32 	%f1003, %f1001, %f1002;
	setp.gt.f32 	%p503, %f1003, 0f00000000;
	selp.f32 	%f1004, 0f3F800000, 0f00000000, %p503;
	mul.f32 	%f1005, %f1003, %f1004;
	setp.gt.f32 	%p504, %f1005, 0f00000000;
	selp.f32 	%f1006, 0f3F800000, 0f00000000, %p504;
	mul.f32 	%f1007, %f1005, %f1006;
	setp.gt.f32 	%p505, %f1007, 0f00000000;
	selp.f32 	%f1008, 0f3F800000, 0f00000000, %p505;
	mul.f32 	%f1009, %f1007, %f1008;
	setp.gt.f32 	%p506, %f1009, 0f00000000;
	selp.f32 	%f1010, 0f3F800000, 0f00000000, %p506;
	mul.f32 	%f1011, %f1009, %f1010;
	setp.gt.f32 	%p507, %f1011, 0f00000000;
	selp.f32 	%f1012, 0f3F800000, 0f00000000, %p507;
	mul.f32 	%f1013, %f1011, %f1012;
	setp.gt.f32 	%p508, %f1013, 0f00000000;
	selp.f32 	%f1014, 0f3F800000, 0f00000000, %p508;
	mul.f32 	%f1015, %f1013, %f1014;
	setp.gt.f32 	%p509, %f1015, 0f00000000;
	selp.f32 	%f1016, 0f3F800000, 0f00000000, %p509;
	mul.f32 	%f1017, %f1015, %f1016;
	setp.gt.f32 	%p510, %f1017, 0f00000000;
	selp.f32 	%f1018, 0f3F800000, 0f00000000, %p510;
	mul.f32 	%f1019, %f1017, %f1018;
	setp.gt.f32 	%p511, %f1019, 0f00000000;
	selp.f32 	%f1020, 0f3F800000, 0f00000000, %p511;
	mul.f32 	%f1021, %f1019, %f1020;
	setp.gt.f32 	%p512, %f1021, 0f00000000;
	selp.f32 	%f1022, 0f3F800000, 0f00000000, %p512;
	mul.f32 	%f1023, %f1021, %f1022;
	setp.gt.f32 	%p513, %f1023, 0f00000000;
	selp.f32 	%f1024, 0f3F800000, 0f00000000, %p513;
	mul.f32 	%f1025, %f1023, %f1024;
	setp.gt.f32 	%p514, %f1025, 0f00000000;
	selp.f32 	%f1026, 0f3F800000, 0f00000000, %p514;
	mul.f32 	%f1027, %f1025, %f1026;
	setp.gt.f32 	%p515, %f1027, 0f00000000;
	selp.f32 	%f1028, 0f3F800000, 0f00000000, %p515;
	mul.f32 	%f1029, %f1027, %f1028;
	setp.gt.f32 	%p516, %f1029, 0f00000000;
	selp.f32 	%f1030, 0f3F800000, 0f00000000, %p516;
	mul.f32 	%f1031, %f1029, %f1030;
	setp.gt.f32 	%p517, %f1031, 0f00000000;
	selp.f32 	%f1032, 0f3F800000, 0f00000000, %p517;
	mul.f32 	%f1033, %f1031, %f1032;
	setp.gt.f32 	%p518, %f1033, 0f00000000;
	selp.f32 	%f1034, 0f3F800000, 0f00000000, %p518;
	mul.f32 	%f1035, %f1033, %f1034;
	setp.gt.f32 	%p519, %f1035, 0f00000000;
	selp.f32 	%f1036, 0f3F800000, 0f00000000, %p519;
	mul.f32 	%f1037, %f1035, %f1036;
	setp.gt.f32 	%p520, %f1037, 0f00000000;
	selp.f32 	%f1038, 0f3F800000, 0f00000000, %p520;
	mul.f32 	%f1039, %f1037, %f1038;
	setp.gt.f32 	%p521, %f1039, 0f00000000;
	selp.f32 	%f1040, 0f3F800000, 0f00000000, %p521;
	mul.f32 	%f1041, %f1039, %f1040;
	setp.gt.f32 	%p522, %f1041, 0f00000000;
	selp.f32 	%f1042, 0f3F800000, 0f00000000, %p522;
	mul.f32 	%f1043, %f1041, %f1042;
	setp.gt.f32 	%p523, %f1043, 0f00000000;
	selp.f32 	%f1044, 0f3F800000, 0f00000000, %p523;
	mul.f32 	%f1045, %f1043, %f1044;
	setp.gt.f32 	%p524, %f1045, 0f00000000;
	selp.f32 	%f1046, 0f3F800000, 0f00000000, %p524;
	mul.f32 	%f1047, %f1045, %f1046;
	setp.gt.f32 	%p525, %f1047, 0f00000000;
	selp.f32 	%f1048, 0f3F800000, 0f00000000, %p525;
	mul.f32 	%f1049, %f1047, %f1048;
	setp.gt.f32 	%p526, %f1049, 0f00000000;
	selp.f32 	%f1050, 0f3F800000, 0f00000000, %p526;
	mul.f32 	%f1051, %f1049, %f1050;
	setp.gt.f32 	%p527, %f1051, 0f00000000;
	selp.f32 	%f1052, 0f3F800000, 0f00000000, %p527;
	mul.f32 	%f1053, %f1051, %f1052;
	setp.gt.f32 	%p528, %f1053, 0f00000000;
	selp.f32 	%f1054, 0f3F800000, 0f00000000, %p528;
	mul.f32 	%f1055, %f1053, %f1054;
	setp.gt.f32 	%p529, %f1055, 0f00000000;
	selp.f32 	%f1056, 0f3F800000, 0f00000000, %p529;
	mul.f32 	%f1057, %f1055, %f1056;
	setp.gt.f32 	%p530, %f1057, 0f00000000;
	selp.f32 	%f1058, 0f3F800000, 0f00000000, %p530;
	mul.f32 	%f1059, %f1057, %f1058;
	setp.gt.f32 	%p531, %f1059, 0f00000000;
	selp.f32 	%f1060, 0f3F800000, 0f00000000, %p531;
	mul.f32 	%f1061, %f1059, %f1060;
	setp.gt.f32 	%p532, %f1061, 0f00000000;
	selp.f32 	%f1062, 0f3F800000, 0f00000000, %p532;
	mul.f32 	%f1063, %f1061, %f1062;
	setp.gt.f32 	%p533, %f1063, 0f00000000;
	selp.f32 	%f1064, 0f3F800000, 0f00000000, %p533;
	mul.f32 	%f1065, %f1063, %f1064;
	setp.gt.f32 	%p534, %f1065, 0f00000000;
	selp.f32 	%f1066, 0f3F800000, 0f00000000, %p534;
	mul.f32 	%f1067, %f1065, %f1066;
	setp.gt.f32 	%p535, %f1067, 0f00000000;
	selp.f32 	%f1068, 0f3F800000, 0f00000000, %p535;
	mul.f32 	%f1069, %f1067, %f1068;
	setp.gt.f32 	%p536, %f1069, 0f00000000;
	selp.f32 	%f1070, 0f3F800000, 0f00000000, %p536;
	mul.f32 	%f1071, %f1069, %f1070;
	setp.gt.f32 	%p537, %f1071, 0f00000000;
	selp.f32 	%f1072, 0f3F800000, 0f00000000, %p537;
	mul.f32 	%f1073, %f1071, %f1072;
	setp.gt.f32 	%p538, %f1073, 0f00000000;
	selp.f32 	%f1074, 0f3F800000, 0f00000000, %p538;
	mul.f32 	%f1075, %f1073, %f1074;
	setp.gt.f32 	%p539, %f1075, 0f00000000;
	selp.f32 	%f1076, 0f3F800000, 0f00000000, %p539;
	mul.f32 	%f1077, %f1075, %f1076;
	setp.gt.f32 	%p540, %f1077, 0f00000000;
	selp.f32 	%f1078, 0f3F800000, 0f00000000, %p540;
	mul.f32 	%f1079, %f1077, %f1078;
	setp.gt.f32 	%p541, %f1079, 0f00000000;
	selp.f32 	%f1080, 0f3F800000, 0f00000000, %p541;
	mul.f32 	%f1081, %f1079, %f1080;
	setp.gt.f32 	%p542, %f1081, 0f00000000;
	selp.f32 	%f1082, 0f3F800000, 0f00000000, %p542;
	mul.f32 	%f1083, %f1081, %f1082;
	setp.gt.f32 	%p543, %f1083, 0f00000000;
	selp.f32 	%f1084, 0f3F800000, 0f00000000, %p543;
	mul.f32 	%f1085, %f1083, %f1084;
	setp.gt.f32 	%p544, %f1085, 0f00000000;
	selp.f32 	%f1086, 0f3F800000, 0f00000000, %p544;
	mul.f32 	%f1087, %f1085, %f1086;
	setp.gt.f32 	%p545, %f1087, 0f00000000;
	selp.f32 	%f1088, 0f3F800000, 0f00000000, %p545;
	mul.f32 	%f1089, %f1087, %f1088;
	setp.gt.f32 	%p546, %f1089, 0f00000000;
	selp.f32 	%f1090, 0f3F800000, 0f00000000, %p546;
	mul.f32 	%f1091, %f1089, %f1090;
	setp.gt.f32 	%p547, %f1091, 0f00000000;
	selp.f32 	%f1092, 0f3F800000, 0f00000000, %p547;
	mul.f32 	%f1093, %f1091, %f1092;
	setp.gt.f32 	%p548, %f1093, 0f00000000;
	selp.f32 	%f1094, 0f3F800000, 0f00000000, %p548;
	mul.f32 	%f1095, %f1093, %f1094;
	setp.gt.f32 	%p549, %f1095, 0f00000000;
	selp.f32 	%f1096, 0f3F800000, 0f00000000, %p549;
	mul.f32 	%f1097, %f1095, %f1096;
	setp.gt.f32 	%p550, %f1097, 0f00000000;
	selp.f32 	%f1098, 0f3F800000, 0f00000000, %p550;
	mul.f32 	%f1099, %f1097, %f1098;
	setp.gt.f32 	%p551, %f1099, 0f00000000;
	selp.f32 	%f1100, 0f3F800000, 0f00000000, %p551;
	mul.f32 	%f1101, %f1099, %f1100;
	setp.gt.f32 	%p552, %f1101, 0f00000000;
	selp.f32 	%f1102, 0f3F800000, 0f00000000, %p552;
	mul.f32 	%f1103, %f1101, %f1102;
	setp.gt.f32 	%p553, %f1103, 0f00000000;
	selp.f32 	%f1104, 0f3F800000, 0f00000000, %p553;
	mul.f32 	%f1105, %f1103, %f1104;
	setp.gt.f32 	%p554, %f1105, 0f00000000;
	selp.f32 	%f1106, 0f3F800000, 0f00000000, %p554;
	mul.f32 	%f1107, %f1105, %f1106;
	setp.gt.f32 	%p555, %f1107, 0f00000000;
	selp.f32 	%f1108, 0f3F800000, 0f00000000, %p555;
	mul.f32 	%f1109, %f1107, %f1108;
	setp.gt.f32 	%p556, %f1109, 0f00000000;
	selp.f32 	%f1110, 0f3F800000, 0f00000000, %p556;
	mul.f32 	%f1111, %f1109, %f1110;
	setp.gt.f32 	%p557, %f1111, 0f00000000;
	selp.f32 	%f1112, 0f3F800000, 0f00000000, %p557;
	mul.f32 	%f1113, %f1111, %f1112;
	setp.gt.f32 	%p558, %f1113, 0f00000000;
	selp.f32 	%f1114, 0f3F800000, 0f00000000, %p558;
	mul.f32 	%f1115, %f1113, %f1114;
	setp.gt.f32 	%p559, %f1115, 0f00000000;
	selp.f32 	%f1116, 0f3F800000, 0f00000000, %p559;
	mul.f32 	%f1117, %f1115, %f1116;
	setp.gt.f32 	%p560, %f1117, 0f00000000;
	selp.f32 	%f1118, 0f3F800000, 0f00000000, %p560;
	mul.f32 	%f1119, %f1117, %f1118;
	setp.gt.f32 	%p561, %f1119, 0f00000000;
	selp.f32 	%f1120, 0f3F800000, 0f00000000, %p561;
	mul.f32 	%f1121, %f1119, %f1120;
	setp.gt.f32 	%p562, %f1121, 0f00000000;
	selp.f32 	%f1122, 0f3F800000, 0f00000000, %p562;
	mul.f32 	%f1123, %f1121, %f1122;
	setp.gt.f32 	%p563, %f1123, 0f00000000;
	selp.f32 	%f1124, 0f3F800000, 0f00000000, %p563;
	mul.f32 	%f1125, %f1123, %f1124;
	setp.gt.f32 	%p564, %f1125, 0f00000000;
	selp.f32 	%f1126, 0f3F800000, 0f00000000, %p564;
	mul.f32 	%f1127, %f1125, %f1126;
	setp.gt.f32 	%p565, %f1127, 0f00000000;
	selp.f32 	%f1128, 0f3F800000, 0f00000000, %p565;
	mul.f32 	%f1129, %f1127, %f1128;
	setp.gt.f32 	%p566, %f1129, 0f00000000;
	selp.f32 	%f1130, 0f3F800000, 0f00000000, %p566;
	mul.f32 	%f1131, %f1129, %f1130;
	setp.gt.f32 	%p567, %f1131, 0f00000000;
	selp.f32 	%f1132, 0f3F800000, 0f00000000, %p567;
	mul.f32 	%f1133, %f1131, %f1132;
	setp.gt.f32 	%p568, %f1133, 0f00000000;
	selp.f32 	%f1134, 0f3F800000, 0f00000000, %p568;
	mul.f32 	%f1135, %f1133, %f1134;
	setp.gt.f32 	%p569, %f1135, 0f00000000;
	selp.f32 	%f1136, 0f3F800000, 0f00000000, %p569;
	mul.f32 	%f1137, %f1135, %f1136;
	setp.gt.f32 	%p570, %f1137, 0f00000000;
	selp.f32 	%f1138, 0f3F800000, 0f00000000, %p570;
	mul.f32 	%f1139, %f1137, %f1138;
	setp.gt.f32 	%p571, %f1139, 0f00000000;
	selp.f32 	%f1140, 0f3F800000, 0f00000000, %p571;
	mul.f32 	%f1141, %f1139, %f1140;
	setp.gt.f32 	%p572, %f1141, 0f00000000;
	selp.f32 	%f1142, 0f3F800000, 0f00000000, %p572;
	mul.f32 	%f1143, %f1141, %f1142;
	setp.gt.f32 	%p573, %f1143, 0f00000000;
	selp.f32 	%f1144, 0f3F800000, 0f00000000, %p573;
	mul.f32 	%f1145, %f1143, %f1144;
	setp.gt.f32 	%p574, %f1145, 0f00000000;
	selp.f32 	%f1146, 0f3F800000, 0f00000000, %p574;
	mul.f32 	%f1147, %f1145, %f1146;
	setp.gt.f32 	%p575, %f1147, 0f00000000;
	selp.f32 	%f1148, 0f3F800000, 0f00000000, %p575;
	mul.f32 	%f1149, %f1147, %f1148;
	setp.gt.f32 	%p576, %f1149, 0f00000000;
	selp.f32 	%f1150, 0f3F800000, 0f00000000, %p576;
	mul.f32 	%f1151, %f1149, %f1150;
	setp.gt.f32 	%p577, %f1151, 0f00000000;
	selp.f32 	%f1152, 0f3F800000, 0f00000000, %p577;
	mul.f32 	%f1153, %f1151, %f1152;
	setp.gt.f32 	%p578, %f1153, 0f00000000;
	selp.f32 	%f1154, 0f3F800000, 0f00000000, %p578;
	mul.f32 	%f1155, %f1153, %f1154;
	setp.gt.f32 	%p579, %f1155, 0f00000000;
	selp.f32 	%f1156, 0f3F800000, 0f00000000, %p579;
	mul.f32 	%f1157, %f1155, %f1156;
	setp.gt.f32 	%p580, %f1157, 0f00000000;
	selp.f32 	%f1158, 0f3F800000, 0f00000000, %p580;
	mul.f32 	%f1159, %f1157, %f1158;
	setp.gt.f32 	%p581, %f1159, 0f00000000;
	selp.f32 	%f1160, 0f3F800000, 0f00000000, %p581;
	mul.f32 	%f1161, %f1159, %f1160;
	setp.gt.f32 	%p582, %f1161, 0f00000000;
	selp.f32 	%f1162, 0f3F800000, 0f00000000, %p582;
	mul.f32 	%f1163, %f1161, %f1162;
	setp.gt.f32 	%p583, %f1163, 0f00000000;
	selp.f32 	%f1164, 0f3F800000, 0f00000000, %p583;
	mul.f32 	%f1165, %f1163, %f1164;
	setp.gt.f32 	%p584, %f1165, 0f00000000;
	selp.f32 	%f1166, 0f3F800000, 0f00000000, %p584;
	mul.f32 	%f1167, %f1165, %f1166;
	setp.gt.f32 	%p585, %f1167, 0f00000000;
	selp.f32 	%f1168, 0f3F800000, 0f00000000, %p585;
	mul.f32 	%f1169, %f1167, %f1168;
	setp.gt.f32 	%p586, %f1169, 0f00000000;
	selp.f32 	%f1170, 0f3F800000, 0f00000000, %p586;
	mul.f32 	%f1171, %f1169, %f1170;
	setp.gt.f32 	%p587, %f1171, 0f00000000;
	selp.f32 	%f1172, 0f3F800000, 0f00000000, %p587;
	mul.f32 	%f1173, %f1171, %f1172;
	setp.gt.f32 	%p588, %f1173, 0f00000000;
	selp.f32 	%f1174, 0f3F800000, 0f00000000, %p588;
	mul.f32 	%f1175, %f1173, %f1174;
	setp.gt.f32 	%p589, %f1175, 0f00000000;
	selp.f32 	%f1176, 0f3F800000, 0f00000000, %p589;
	mul.f32 	%f1177, %f1175, %f1176;
	setp.gt.f32 	%p590, %f1177, 0f00000000;
	selp.f32 	%f1178, 0f3F800000, 0f00000000, %p590;
	mul.f32 	%f1179, %f1177, %f1178;
	setp.gt.f32 	%p591, %f1179, 0f00000000;
	selp.f32 	%f1180, 0f3F800000, 0f00000000, %p591;
	mul.f32 	%f1181, %f1179, %f1180;
	setp.gt.f32 	%p592, %f1181, 0f00000000;
	selp.f32 	%f1182, 0f3F800000, 0f00000000, %p592;
	mul.f32 	%f1183, %f1181, %f1182;
	setp.gt.f32 	%p593, %f1183, 0f00000000;
	selp.f32 	%f1184, 0f3F800000, 0f00000000, %p593;
	mul.f32 	%f1185, %f1183, %f1184;
	setp.gt.f32 	%p594, %f1185, 0f00000000;
	selp.f32 	%f1186, 0f3F800000, 0f00000000, %p594;
	mul.f32 	%f1187, %f1185, %f1186;
	setp.gt.f32 	%p595, %f1187, 0f00000000;
	selp.f32 	%f1188, 0f3F800000, 0f00000000, %p595;
	mul.f32 	%f1189, %f1187, %f1188;
	setp.gt.f32 	%p596, %f1189, 0f00000000;
	selp.f32 	%f1190, 0f3F800000, 0f00000000, %p596;
	mul.f32 	%f1191, %f1189, %f1190;
	setp.gt.f32 	%p597, %f1191, 0f00000000;
	selp.f32 	%f1192, 0f3F800000, 0f00000000, %p597;
	mul.f32 	%f1193, %f1191, %f1192;
	setp.gt.f32 	%p598, %f1193, 0f00000000;
	selp.f32 	%f1194, 0f3F800000, 0f00000000, %p598;
	mul.f32 	%f1195, %f1193, %f1194;
	setp.gt.f32 	%p599, %f1195, 0f00000000;
	selp.f32 	%f1196, 0f3F800000, 0f00000000, %p599;
	mul.f32 	%f1197, %f1195, %f1196;
	setp.gt.f32 	%p600, %f1197, 0f00000000;
	selp.f32 	%f1198, 0f3F800000, 0f00000000, %p600;
	mul.f32 	%f1199, %f1197, %f1198;
	setp.gt.f32 	%p601, %f1199, 0f00000000;
	selp.f32 	%f1200, 0f3F800000, 0f00000000, %p601;
	mul.f32 	%f1201, %f1199, %f1200;
	setp.gt.f32 	%p602, %f1201, 0f00000000;
	selp.f32 	%f1202, 0f3F800000, 0f00000000, %p602;
	mul.f32 	%f1203, %f1201, %f1202;
	setp.gt.f32 	%p603, %f1203, 0f00000000;
	selp.f32 	%f1204, 0f3F800000, 0f00000000, %p603;
	mul.f32 	%f1205, %f1203, %f1204;
	setp.gt.f32 	%p604, %f1205, 0f00000000;
	selp.f32 	%f1206, 0f3F800000, 0f00000000, %p604;
	mul.f32 	%f1207, %f1205, %f1206;
	setp.gt.f32 	%p605, %f1207, 0f00000000;
	selp.f32 	%f1208, 0f3F800000, 0f00000000, %p605;
	mul.f32 	%f1209, %f1207, %f1208;
	setp.gt.f32 	%p606, %f1209, 0f00000000;
	selp.f32 	%f1210, 0f3F800000, 0f00000000, %p606;
	mul.f32 	%f1211, %f1209, %f1210;
	setp.gt.f32 	%p607, %f1211, 0f00000000;
	selp.f32 	%f1212, 0f3F800000, 0f00000000, %p607;
	mul.f32 	%f1213, %f1211, %f1212;
	setp.gt.f32 	%p608, %f1213, 0f00000000;
	selp.f32 	%f1214, 0f3F800000, 0f00000000, %p608;
	mul.f32 	%f1215, %f1213, %f1214;
	setp.gt.f32 	%p609, %f1215, 0f00000000;
	selp.f32 	%f1216, 0f3F800000, 0f00000000, %p609;
	mul.f32 	%f1217, %f1215, %f1216;
	setp.gt.f32 	%p610, %f1217, 0f00000000;
	selp.f32 	%f1218, 0f3F800000, 0f00000000, %p610;
	mul.f32 	%f1219, %f1217, %f1218;
	setp.gt.f32 	%p611, %f1219, 0f00000000;
	selp.f32 	%f1220, 0f3F800000, 0f00000000, %p611;
	mul.f32 	%f1221, %f1219, %f1220;
	setp.gt.f32 	%p612, %f1221, 0f00000000;
	selp.f32 	%f1222, 0f3F800000, 0f00000000, %p612;
	mul.f32 	%f1223, %f1221, %f1222;
	setp.gt.f32 	%p613, %f1223, 0f00000000;
	selp.f32 	%f1224, 0f3F800000, 0f00000000, %p613;
	mul.f32 	%f1225, %f1223, %f1224;
	setp.gt.f32 	%p614, %f1225, 0f00000000;
	selp.f32 	%f1226, 0f3F800000, 0f00000000, %p614;
	mul.f32 	%f1227, %f1225, %f1226;
	setp.gt.f32 	%p615, %f1227, 0f00000000;
	selp.f32 	%f1228, 0f3F800000, 0f00000000, %p615;
	mul.f32 	%f1229, %f1227, %f1228;
	setp.gt.f32 	%p616, %f1229, 0f00000000;
	selp.f32 	%f1230, 0f3F800000, 0f00000000, %p616;
	mul.f32 	%f1231, %f1229, %f1230;
	setp.gt.f32 	%p617, %f1231, 0f00000000;
	selp.f32 	%f1232, 0f3F800000, 0f00000000, %p617;
	mul.f32 	%f1233, %f1231, %f1232;
	setp.gt.f32 	%p618, %f1233, 0f00000000;
	selp.f32 	%f1234, 0f3F800000, 0f00000000, %p618;
	mul.f32 	%f1235, %f1233, %f1234;
	setp.gt.f32 	%p619, %f1235, 0f00000000;
	selp.f32 	%f1236, 0f3F800000, 0f00000000, %p619;
	mul.f32 	%f1237, %f1235, %f1236;
	setp.gt.f32 	%p620, %f1237, 0f00000000;
	selp.f32 	%f1238, 0f3F800000, 0f00000000, %p620;
	mul.f32 	%f1239, %f1237, %f1238;
	setp.gt.f32 	%p621, %f1239, 0f00000000;
	selp.f32 	%f1240, 0f3F800000, 0f00000000, %p621;
	mul.f32 	%f1241, %f1239, %f1240;
	setp.gt.f32 	%p622, %f1241, 0f00000000;
	selp.f32 	%f1242, 0f3F800000, 0f00000000, %p622;
	mul.f32 	%f1243, %f1241, %f1242;
	setp.gt.f32 	%p623, %f1243, 0f00000000;
	selp.f32 	%f1244, 0f3F800000, 0f00000000, %p623;
	mul.f32 	%f1245, %f1243, %f1244;
	setp.gt.f32 	%p624, %f1245, 0f00000000;
	selp.f32 	%f1246, 0f3F800000, 0f00000000, %p624;
	mul.f32 	%f1247, %f1245, %f1246;
	setp.gt.f32 	%p625, %f1247, 0f00000000;
	selp.f32 	%f1248, 0f3F800000, 0f00000000, %p625;
	mul.f32 	%f1249, %f1247, %f1248;
	setp.gt.f32 	%p626, %f1249, 0f00000000;
	selp.f32 	%f1250, 0f3F800000, 0f00000000, %p626;
	mul.f32 	%f1251, %f1249, %f1250;
	setp.gt.f32 	%p627, %f1251, 0f00000000;
	selp.f32 	%f1252, 0f3F800000, 0f00000000, %p627;
	mul.f32 	%f1253, %f1251, %f1252;
	setp.gt.f32 	%p628, %f1253, 0f00000000;
	selp.f32 	%f1254, 0f3F800000, 0f00000000, %p628;
	mul.f32 	%f1255, %f1253, %f1254;
	setp.gt.f32 	%p629, %f1255, 0f00000000;
	selp.f32 	%f1256, 0f3F800000, 0f00000000, %p629;
	mul.f32 	%f1257, %f1255, %f1256;
	setp.gt.f32 	%p630, %f1257, 0f00000000;
	selp.f32 	%f1258, 0f3F800000, 0f00000000, %p630;
	mul.f32 	%f1259, %f1257, %f1258;
	setp.gt.f32 	%p631, %f1259, 0f00000000;
	selp.f32 	%f1260, 0f3F800000, 0f00000000, %p631;
	mul.f32 	%f1261, %f1259, %f1260;
	setp.gt.f32 	%p632, %f1261, 0f00000000;
	selp.f32 	%f1262, 0f3F800000, 0f00000000, %p632;
	mul.f32 	%f1263, %f1261, %f1262;
	setp.gt.f32 	%p633, %f1263, 0f00000000;
	selp.f32 	%f1264, 0f3F800000, 0f00000000, %p633;
	mul.f32 	%f1265, %f1263, %f1264;
	setp.gt.f32 	%p634, %f1265, 0f00000000;
	selp.f32 	%f1266, 0f3F800000, 0f00000000, %p634;
	mul.f32 	%f1267, %f1265, %f1266;
	setp.gt.f32 	%p635, %f1267, 0f00000000;
	selp.f32 	%f1268, 0f3F800000, 0f00000000, %p635;
	mul.f32 	%f1269, %f1267, %f1268;
	setp.gt.f32 	%p636, %f1269, 0f00000000;
	selp.f32 	%f1270, 0f3F800000, 0f00000000, %p636;
	mul.f32 	%f1271, %f1269, %f1270;
	setp.gt.f32 	%p637, %f1271, 0f00000000;
	selp.f32 	%f1272, 0f3F800000, 0f00000000, %p637;
	mul.f32 	%f1273, %f1271, %f1272;
	setp.gt.f32 	%p638, %f1273, 0f00000000;
	selp.f32 	%f1274, 0f3F800000, 0f00000000, %p638;
	mul.f32 	%f1275, %f1273, %f1274;
	setp.gt.f32 	%p639, %f1275, 0f00000000;
	selp.f32 	%f1276, 0f3F800000, 0f00000000, %p639;
	mul.f32 	%f1277, %f1275, %f1276;
	setp.gt.f32 	%p640, %f1277, 0f00000000;
	selp.f32 	%f1278, 0f3F800000, 0f00000000, %p640;
	mul.f32 	%f1279, %f1277, %f1278;
	setp.gt.f32 	%p641, %f1279, 0f00000000;
	selp.f32 	%f1280, 0f3F800000, 0f00000000, %p641;
	mul.f32 	%f1281, %f1279, %f1280;
	setp.gt.f32 	%p642, %f1281, 0f00000000;
	selp.f32 	%f1282, 0f3F800000, 0f00000000, %p642;
	mul.f32 	%f1283, %f1281, %f1282;
	setp.gt.f32 	%p643, %f1283, 0f00000000;
	selp.f32 	%f1284, 0f3F800000, 0f00000000, %p643;
	mul.f32 	%f1285, %f1283, %f1284;
	setp.gt.f32 	%p644, %f1285, 0f00000000;
	selp.f32 	%f1286, 0f3F800000, 0f00000000, %p644;
	mul.f32 	%f1287, %f1285, %f1286;
	setp.gt.f32 	%p645, %f1287, 0f00000000;
	selp.f32 	%f1288, 0f3F800000, 0f00000000, %p645;
	mul.f32 	%f1289, %f1287, %f1288;
	setp.gt.f32 	%p646, %f1289, 0f00000000;
	selp.f32 	%f1290, 0f3F800000, 0f00000000, %p646;
	mul.f32 	%f1291, %f1289, %f1290;
	setp.gt.f32 	%p647, %f1291, 0f00000000;
	selp.f32 	%f1292, 0f3F800000, 0f00000000, %p647;
	mul.f32 	%f1293, %f1291, %f1292;
	setp.gt.f32 	%p648, %f1293, 0f00000000;
	selp.f32 	%f1294, 0f3F800000, 0f00000000, %p648;
	mul.f32 	%f1295, %f1293, %f1294;
	setp.gt.f32 	%p649, %f1295, 0f00000000;
	selp.f32 	%f1296, 0f3F800000, 0f00000000, %p649;
	mul.f32 	%f1297, %f1295, %f1296;
	setp.gt.f32 	%p650, %f1297, 0f00000000;
	selp.f32 	%f1298, 0f3F800000, 0f00000000, %p650;
	mul.f32 	%f1299, %f1297, %f1298;
	setp.gt.f32 	%p651, %f1299, 0f00000000;
	selp.f32 	%f1300, 0f3F800000, 0f00000000, %p651;
	mul.f32 	%f1301, %f1299, %f1300;
	setp.gt.f32 	%p652, %f1301, 0f00000000;
	selp.f32 	%f1302, 0f3F800000, 0f00000000, %p652;
	mul.f32 	%f1303, %f1301, %f1302;
	setp.gt.f32 	%p653, %f1303, 0f00000000;
	selp.f32 	%f1304, 0f3F800000, 0f00000000, %p653;
	mul.f32 	%f1305, %f1303, %f1304;
	setp.gt.f32 	%p654, %f1305, 0f00000000;
	selp.f32 	%f1306, 0f3F800000, 0f00000000, %p654;
	mul.f32 	%f1307, %f1305, %f1306;
	setp.gt.f32 	%p655, %f1307, 0f00000000;
	selp.f32 	%f1308, 0f3F800000, 0f00000000, %p655;
	mul.f32 	%f1309, %f1307, %f1308;
	setp.gt.f32 	%p656, %f1309, 0f00000000;
	selp.f32 	%f1310, 0f3F800000, 0f00000000, %p656;
	mul.f32 	%f1311, %f1309, %f1310;
	setp.gt.f32 	%p657, %f1311, 0f00000000;
	selp.f32 	%f1312, 0f3F800000, 0f00000000, %p657;
	mul.f32 	%f1313, %f1311, %f1312;
	setp.gt.f32 	%p658, %f1313, 0f00000000;
	selp.f32 	%f1314, 0f3F800000, 0f00000000, %p658;
	mul.f32 	%f1315, %f1313, %f1314;
	setp.gt.f32 	%p659, %f1315, 0f00000000;
	selp.f32 	%f1316, 0f3F800000, 0f00000000, %p659;
	mul.f32 	%f1317, %f1315, %f1316;
	setp.gt.f32 	%p660, %f1317, 0f00000000;
	selp.f32 	%f1318, 0f3F800000, 0f00000000, %p660;
	mul.f32 	%f1319, %f1317, %f1318;
	setp.gt.f32 	%p661, %f1319, 0f00000000;
	selp.f32 	%f1320, 0f3F800000, 0f00000000, %p661;
	mul.f32 	%f1321, %f1319, %f1320;
	setp.gt.f32 	%p662, %f1321, 0f00000000;
	selp.f32 	%f1322, 0f3F800000, 0f00000000, %p662;
	mul.f32 	%f1323, %f1321, %f1322;
	setp.gt.f32 	%p663, %f1323, 0f00000000;
	selp.f32 	%f1324, 0f3F800000, 0f00000000, %p663;
	mul.f32 	%f1325, %f1323, %f1324;
	setp.gt.f32 	%p664, %f1325, 0f00000000;
	selp.f32 	%f1326, 0f3F800000, 0f00000000, %p664;
	mul.f32 	%f1327, %f1325, %f1326;
	setp.gt.f32 	%p665, %f1327, 0f00000000;
	selp.f32 	%f1328, 0f3F800000, 0f00000000, %p665;
	mul.f32 	%f1329, %f1327, %f1328;
	setp.gt.f32 	%p666, %f1329, 0f00000000;
	selp.f32 	%f1330, 0f3F800000, 0f00000000, %p666;
	mul.f32 	%f1331, %f1329, %f1330;
	setp.gt.f32 	%p667, %f1331, 0f00000000;
	selp.f32 	%f1332, 0f3F800000, 0f00000000, %p667;
	mul.f32 	%f1333, %f1331, %f1332;
	setp.gt.f32 	%p668, %f1333, 0f00000000;
	selp.f32 	%f1334, 0f3F800000, 0f00000000, %p668;
	mul.f32 	%f1335, %f1333, %f1334;
	setp.gt.f32 	%p669, %f1335, 0f00000000;
	selp.f32 	%f1336, 0f3F800000, 0f00000000, %p669;
	mul.f32 	%f1337, %f1335, %f1336;
	setp.gt.f32 	%p670, %f1337, 0f00000000;
	selp.f32 	%f1338, 0f3F800000, 0f00000000, %p670;
	mul.f32 	%f1339, %f1337, %f1338;
	setp.gt.f32 	%p671, %f1339, 0f00000000;
	selp.f32 	%f1340, 0f3F800000, 0f00000000, %p671;
	mul.f32 	%f1341, %f1339, %f1340;
	setp.gt.f32 	%p672, %f1341, 0f00000000;
	selp.f32 	%f1342, 0f3F800000, 0f00000000, %p672;
	mul.f32 	%f1343, %f1341, %f1342;
	setp.gt.f32 	%p673, %f1343, 0f00000000;
	selp.f32 	%f1344, 0f3F800000, 0f00000000, %p673;
	mul.f32 	%f1345, %f1343, %f1344;
	setp.gt.f32 	%p674, %f1345, 0f00000000;
	selp.f32 	%f1346, 0f3F800000, 0f00000000, %p674;
	mul.f32 	%f1347, %f1345, %f1346;
	setp.gt.f32 	%p675, %f1347, 0f00000000;
	selp.f32 	%f1348, 0f3F800000, 0f00000000, %p675;
	mul.f32 	%f1349, %f1347, %f1348;
	setp.gt.f32 	%p676, %f1349, 0f00000000;
	selp.f32 	%f1350, 0f3F800000, 0f00000000, %p676;
	mul.f32 	%f1351, %f1349, %f1350;
	setp.gt.f32 	%p677, %f1351, 0f00000000;
	selp.f32 	%f1352, 0f3F800000, 0f00000000, %p677;
	mul.f32 	%f1353, %f1351, %f1352;
	setp.gt.f32 	%p678, %f1353, 0f00000000;
	selp.f32 	%f1354, 0f3F800000, 0f00000000, %p678;
	mul.f32 	%f1355, %f1353, %f1354;
	setp.gt.f32 	%p679, %f1355, 0f00000000;
	selp.f32 	%f1356, 0f3F800000, 0f00000000, %p679;
	mul.f32 	%f1357, %f1355, %f1356;
	setp.gt.f32 	%p680, %f1357, 0f00000000;
	selp.f32 	%f1358, 0f3F800000, 0f00000000, %p680;
	mul.f32 	%f1359, %f1357, %f1358;
	setp.gt.f32 	%p681, %f1359, 0f00000000;
	selp.f32 	%f1360, 0f3F800000, 0f00000000, %p681;
	mul.f32 	%f1361, %f1359, %f1360;
	setp.gt.f32 	%p682, %f1361, 0f00000000;
	selp.f32 	%f1362, 0f3F800000, 0f00000000, %p682;
	mul.f32 	%f1363, %f1361, %f1362;
	setp.gt.f32 	%p683, %f1363, 0f00000000;
	selp.f32 	%f1364, 0f3F800000, 0f00000000, %p683;
	mul.f32 	%f1365, %f1363, %f1364;
	setp.gt.f32 	%p684, %f1365, 0f00000000;
	selp.f32 	%f1366, 0f3F800000, 0f00000000, %p684;
	mul.f32 	%f1367, %f1365, %f1366;
	setp.gt.f32 	%p685, %f1367, 0f00000000;
	selp.f32 	%f1368, 0f3F800000, 0f00000000, %p685;
	mul.f32 	%f1369, %f1367, %f1368;
	setp.gt.f32 	%p686, %f1369, 0f00000000;
	selp.f32 	%f1370, 0f3F800000, 0f00000000, %p686;
	mul.f32 	%f1371, %f1369, %f1370;
	setp.gt.f32 	%p687, %f1371, 0f00000000;
	selp.f32 	%f1372, 0f3F800000, 0f00000000, %p687;
	mul.f32 	%f1373, %f1371, %f1372;
	setp.gt.f32 	%p688, %f1373, 0f00000000;
	selp.f32 	%f1374, 0f3F800000, 0f00000000, %p688;
	mul.f32 	%f1375, %f1373, %f1374;
	setp.gt.f32 	%p689, %f1375, 0f00000000;
	selp.f32 	%f1376, 0f3F800000, 0f00000000, %p689;
	mul.f32 	%f1377, %f1375, %f1376;
	setp.gt.f32 	%p690, %f1377, 0f00000000;
	selp.f32 	%f1378, 0f3F800000, 0f00000000, %p690;
	mul.f32 	%f1379, %f1377, %f1378;
	setp.gt.f32 	%p691, %f1379, 0f00000000;
	selp.f32 	%f1380, 0f3F800000, 0f00000000, %p691;
	mul.f32 	%f1381, %f1379, %f1380;
	setp.gt.f32 	%p692, %f1381, 0f00000000;
	selp.f32 	%f1382, 0f3F800000, 0f00000000, %p692;
	mul.f32 	%f1383, %f1381, %f1382;
	setp.gt.f32 	%p693, %f1383, 0f00000000;
	selp.f32 	%f1384, 0f3F800000, 0f00000000, %p693;
	mul.f32 	%f1385, %f1383, %f1384;
	setp.gt.f32 	%p694, %f1385, 0f00000000;
	selp.f32 	%f1386, 0f3F800000, 0f00000000, %p694;
	mul.f32 	%f1387, %f1385, %f1386;
	setp.gt.f32 	%p695, %f1387, 0f00000000;
	selp.f32 	%f1388, 0f3F800000, 0f00000000, %p695;
	mul.f32 	%f1389, %f1387, %f1388;
	setp.gt.f32 	%p696, %f1389, 0f00000000;
	selp.f32 	%f1390, 0f3F800000, 0f00000000, %p696;
	mul.f32 	%f1391, %f1389, %f1390;
	setp.gt.f32 	%p697, %f1391, 0f00000000;
	selp.f32 	%f1392, 0f3F800000, 0f00000000, %p697;
	mul.f32 	%f1393, %f1391, %f1392;
	setp.gt.f32 	%p698, %f1393, 0f00000000;
	selp.f32 	%f1394, 0f3F800000, 0f00000000, %p698;
	mul.f32 	%f1395, %f1393, %f1394;
	setp.gt.f32 	%p699, %f1395, 0f00000000;
	selp.f32 	%f1396, 0f3F800000, 0f00000000, %p699;
	mul.f32 	%f1397, %f1395, %f1396;
	setp.gt.f32 	%p700, %f1397, 0f00000000;
	selp.f32 	%f1398, 0f3F800000, 0f00000000, %p700;
	mul.f32 	%f1399, %f1397, %f1398;
	setp.gt.f32 	%p701, %f1399, 0f00000000;
	selp.f32 	%f1400, 0f3F800000, 0f00000000, %p701;
	mul.f32 	%f1401, %f1399, %f1400;
	setp.gt.f32 	%p702, %f1401, 0f00000000;
	selp.f32 	%f1402, 0f3F800000, 0f00000000, %p702;
	mul.f32 	%f1403, %f1401, %f1402;
	setp.gt.f32 	%p703, %f1403, 0f00000000;
	selp.f32 	%f1404, 0f3F800000, 0f00000000, %p703;
	mul.f32 	%f1405, %f1403, %f1404;
	setp.gt.f32 	%p704, %f1405, 0f00000000;
	selp.f32 	%f1406, 0f3F800000, 0f00000000, %p704;
	mul.f32 	%f1407, %f1405, %f1406;
	setp.gt.f32 	%p705, %f1407, 0f00000000;
	selp.f32 	%f1408, 0f3F800000, 0f00000000, %p705;
	mul.f32 	%f1409, %f1407, %f1408;
	setp.gt.f32 	%p706, %f1409, 0f00000000;
	selp.f32 	%f1410, 0f3F800000, 0f00000000, %p706;
	mul.f32 	%f1411, %f1409, %f1410;
	setp.gt.f32 	%p707, %f1411, 0f00000000;
	selp.f32 	%f1412, 0f3F800000, 0f00000000, %p707;
	mul.f32 	%f1413, %f1411, %f1412;
	setp.gt.f32 	%p708, %f1413, 0f00000000;
	selp.f32 	%f1414, 0f3F800000, 0f00000000, %p708;
	mul.f32 	%f1415, %f1413, %f1414;
	setp.gt.f32 	%p709, %f1415, 0f00000000;
	selp.f32 	%f1416, 0f3F800000, 0f00000000, %p709;
	mul.f32 	%f1417, %f1415, %f1416;
	setp.gt.f32 	%p710, %f1417, 0f00000000;
	selp.f32 	%f1418, 0f3F800000, 0f00000000, %p710;
	mul.f32 	%f1419, %f1417, %f1418;
	setp.gt.f32 	%p711, %f1419, 0f00000000;
	selp.f32 	%f1420, 0f3F800000, 0f00000000, %p711;
	mul.f32 	%f1421, %f1419, %f1420;
	setp.gt.f32 	%p712, %f1421, 0f00000000;
	selp.f32 	%f1422, 0f3F800000, 0f00000000, %p712;
	mul.f32 	%f1423, %f1421, %f1422;
	setp.gt.f32 	%p713, %f1423, 0f00000000;
	selp.f32 	%f1424, 0f3F800000, 0f00000000, %p713;
	mul.f32 	%f1425, %f1423, %f1424;
	setp.gt.f32 	%p714, %f1425, 0f00000000;
	selp.f32 	%f1426, 0f3F800000, 0f00000000, %p714;
	mul.f32 	%f1427, %f1425, %f1426;
	setp.gt.f32 	%p715, %f1427, 0f00000000;
	selp.f32 	%f1428, 0f3F800000, 0f00000000, %p715;
	mul.f32 	%f1429, %f1427, %f1428;
	setp.gt.f32 	%p716, %f1429, 0f00000000;
	selp.f32 	%f1430, 0f3F800000, 0f00000000, %p716;
	mul.f32 	%f1431, %f1429, %f1430;
	setp.gt.f32 	%p717, %f1431, 0f00000000;
	selp.f32 	%f1432, 0f3F800000, 0f00000000, %p717;
	mul.f32 	%f1433, %f1431, %f1432;
	setp.gt.f32 	%p718, %f1433, 0f00000000;
	selp.f32 	%f1434, 0f3F800000, 0f00000000, %p718;
	mul.f32 	%f1435, %f1433, %f1434;
	setp.gt.f32 	%p719, %f1435, 0f00000000;
	selp.f32 	%f1436, 0f3F800000, 0f00000000, %p719;
	mul.f32 	%f1437, %f1435, %f1436;
	setp.gt.f32 	%p720, %f1437, 0f00000000;
	selp.f32 	%f1438, 0f3F800000, 0f00000000, %p720;
	mul.f32 	%f1439, %f1437, %f1438;
	setp.gt.f32 	%p721, %f1439, 0f00000000;
	selp.f32 	%f1440, 0f3F800000, 0f00000000, %p721;
	mul.f32 	%f1441, %f1439, %f1440;
	setp.gt.f32 	%p722, %f1441, 0f00000000;
	selp.f32 	%f1442, 0f3F800000, 0f00000000, %p722;
	mul.f32 	%f1443, %f1441, %f1442;
	setp.gt.f32 	%p723, %f1443, 0f00000000;
	selp.f32 	%f1444, 0f3F800000, 0f00000000, %p723;
	mul.f32 	%f1445, %f1443, %f1444;
	setp.gt.f32 	%p724, %f1445, 0f00000000;
	selp.f32 	%f1446, 0f3F800000, 0f00000000, %p724;
	mul.f32 	%f1447, %f1445, %f1446;
	setp.gt.f32 	%p725, %f1447, 0f00000000;
	selp.f32 	%f1448, 0f3F800000, 0f00000000, %p725;
	mul.f32 	%f1449, %f1447, %f1448;
	setp.gt.f32 	%p726, %f1449, 0f00000000;
	selp.f32 	%f1450, 0f3F800000, 0f00000000, %p726;
	mul.f32 	%f1451, %f1449, %f1450;
	setp.gt.f32 	%p727, %f1451, 0f00000000;
	selp.f32 	%f1452, 0f3F800000, 0f00000000, %p727;
	mul.f32 	%f1453, %f1451, %f1452;
	setp.gt.f32 	%p728, %f1453, 0f00000000;
	selp.f32 	%f1454, 0f3F800000, 0f00000000, %p728;
	mul.f32 	%f1455, %f1453, %f1454;
	setp.gt.f32 	%p729, %f1455, 0f00000000;
	selp.f32 	%f1456, 0f3F800000, 0f00000000, %p729;
	mul.f32 	%f1457, %f1455, %f1456;
	setp.gt.f32 	%p730, %f1457, 0f00000000;
	selp.f32 	%f1458, 0f3F800000, 0f00000000, %p730;
	mul.f32 	%f1459, %f1457, %f1458;
	setp.gt.f32 	%p731, %f1459, 0f00000000;
	selp.f32 	%f1460, 0f3F800000, 0f00000000, %p731;
	mul.f32 	%f1461, %f1459, %f1460;
	setp.gt.f32 	%p732, %f1461, 0f00000000;
	selp.f32 	%f1462, 0f3F800000, 0f00000000, %p732;
	mul.f32 	%f1463, %f1461, %f1462;
	setp.gt.f32 	%p733, %f1463, 0f00000000;
	selp.f32 	%f1464, 0f3F800000, 0f00000000, %p733;
	mul.f32 	%f1465, %f1463, %f1464;
	setp.gt.f32 	%p734, %f1465, 0f00000000;
	selp.f32 	%f1466, 0f3F800000, 0f00000000, %p734;
	mul.f32 	%f1467, %f1465, %f1466;
	setp.gt.f32 	%p735, %f1467, 0f00000000;
	selp.f32 	%f1468, 0f3F800000, 0f00000000, %p735;
	mul.f32 	%f1469, %f1467, %f1468;
	setp.gt.f32 	%p736, %f1469, 0f00000000;
	selp.f32 	%f1470, 0f3F800000, 0f00000000, %p736;
	mul.f32 	%f1471, %f1469, %f1470;
	setp.gt.f32 	%p737, %f1471, 0f00000000;
	selp.f32 	%f1472, 0f3F800000, 0f00000000, %p737;
	mul.f32 	%f1473, %f1471, %f1472;
	setp.gt.f32 	%p738, %f1473, 0f00000000;
	selp.f32 	%f1474, 0f3F800000, 0f00000000, %p738;
	mul.f32 	%f1475, %f1473, %f1474;
	setp.gt.f32 	%p739, %f1475, 0f00000000;
	selp.f32 	%f1476, 0f3F800000, 0f00000000, %p739;
	mul.f32 	%f1477, %f1475, %f1476;
	setp.gt.f32 	%p740, %f1477, 0f00000000;
	selp.f32 	%f1478, 0f3F800000, 0f00000000, %p740;
	mul.f32 	%f1479, %f1477, %f1478;
	setp.gt.f32 	%p741, %f1479, 0f00000000;
	selp.f32 	%f1480, 0f3F800000, 0f00000000, %p741;
	mul.f32 	%f1481, %f1479, %f1480;
	setp.gt.f32 	%p742, %f1481, 0f00000000;
	selp.f32 	%f1482, 0f3F800000, 0f00000000, %p742;
	mul.f32 	%f1483, %f1481, %f1482;
	setp.gt.f32 	%p743, %f1483, 0f00000000;
	selp.f32 	%f1484, 0f3F800000, 0f00000000, %p743;
	mul.f32 	%f1485, %f1483, %f1484;
	setp.gt.f32 	%p744, %f1485, 0f00000000;
	selp.f32 	%f1486, 0f3F800000, 0f00000000, %p744;
	mul.f32 	%f1487, %f1485, %f1486;
	setp.gt.f32 	%p745, %f1487, 0f00000000;
	selp.f32 	%f1488, 0f3F800000, 0f00000000, %p745;
	mul.f32 	%f1489, %f1487, %f1488;
	setp.gt.f32 	%p746, %f1489, 0f00000000;
	selp.f32 	%f1490, 0f3F800000, 0f00000000, %p746;
	mul.f32 	%f1491, %f1489, %f1490;
	setp.gt.f32 	%p747, %f1491, 0f00000000;
	selp.f32 	%f1492, 0f3F800000, 0f00000000, %p747;
	mul.f32 	%f1493, %f1491, %f1492;
	setp.gt.f32 	%p748, %f1493, 0f00000000;
	selp.f32 	%f1494, 0f3F800000, 0f00000000, %p748;
	mul.f32 	%f1495, %f1493, %f1494;
	setp.gt.f32 	%p749, %f1495, 0f00000000;
	selp.f32 	%f1496, 0f3F800000, 0f00000000, %p749;
	mul.f32 	%f1497, %f1495, %f1496;
	setp.gt.f32 	%p750, %f1497, 0f00000000;
	selp.f32 	%f1498, 0f3F800000, 0f00000000, %p750;
	mul.f32 	%f1499, %f1497, %f1498;
	setp.gt.f32 	%p751, %f1499, 0f00000000;
	selp.f32 	%f1500, 0f3F800000, 0f00000000, %p751;
	mul.f32 	%f1501, %f1499, %f1500;
	setp.gt.f32 	%p752, %f1501, 0f00000000;
	selp.f32 	%f1502, 0f3F800000, 0f00000000, %p752;
	mul.f32 	%f1503, %f1501, %f1502;
	setp.gt.f32 	%p753, %f1503, 0f00000000;
	selp.f32 	%f1504, 0f3F800000, 0f00000000, %p753;
	mul.f32 	%f1505, %f1503, %f1504;
	setp.gt.f32 	%p754, %f1505, 0f00000000;
	selp.f32 	%f1506, 0f3F800000, 0f00000000, %p754;
	mul.f32 	%f1507, %f1505, %f1506;
	setp.gt.f32 	%p755, %f1507, 0f00000000;
	selp.f32 	%f1508, 0f3F800000, 0f00000000, %p755;
	mul.f32 	%f1509, %f1507, %f1508;
	setp.gt.f32 	%p756, %f1509, 0f00000000;
	selp.f32 	%f1510, 0f3F800000, 0f00000000, %p756;
	mul.f32 	%f1511, %f1509, %f1510;
	setp.gt.f32 	%p757, %f1511, 0f00000000;
	selp.f32 	%f1512, 0f3F800000, 0f00000000, %p757;
	mul.f32 	%f1513, %f1511, %f1512;
	setp.gt.f32 	%p758, %f1513, 0f00000000;
	selp.f32 	%f1514, 0f3F800000, 0f00000000, %p758;
	mul.f32 	%f1515, %f1513, %f1514;
	setp.gt.f32 	%p759, %f1515, 0f00000000;
	selp.f32 	%f1516, 0f3F800000, 0f00000000, %p759;
	mul.f32 	%f1517, %f1515, %f1516;
	setp.gt.f32 	%p760, %f1517, 0f00000000;
	selp.f32 	%f1518, 0f3F800000, 0f00000000, %p760;
	mul.f32 	%f1519, %f1517, %f1518;
	setp.gt.f32 	%p761, %f1519, 0f00000000;
	selp.f32 	%f1520, 0f3F800000, 0f00000000, %p761;
	mul.f32 	%f1521, %f1519, %f1520;
	setp.gt.f32 	%p762, %f1521, 0f00000000;
	selp.f32 	%f1522, 0f3F800000, 0f00000000, %p762;
	mul.f32 	%f1523, %f1521, %f1522;
	setp.gt.f32 	%p763, %f1523, 0f00000000;
	selp.f32 	%f1524, 0f3F800000, 0f00000000, %p763;
	mul.f32 	%f1525, %f1523, %f1524;
	setp.gt.f32 	%p764, %f1525, 0f00000000;
	selp.f32 	%f1526, 0f3F800000, 0f00000000, %p764;
	mul.f32 	%f1527, %f1525, %f1526;
	setp.gt.f32 	%p765, %f1527, 0f00000000;
	selp.f32 	%f1528, 0f3F800000, 0f00000000, %p765;
	mul.f32 	%f1529, %f1527, %f1528;
	setp.gt.f32 	%p766, %f1529, 0f00000000;
	selp.f32 	%f1530, 0f3F800000, 0f00000000, %p766;
	mul.f32 	%f1531, %f1529, %f1530;
	setp.gt.f32 	%p767, %f1531, 0f00000000;
	selp.f32 	%f1532, 0f3F800000, 0f00000000, %p767;
	mul.f32 	%f1533, %f1531, %f1532;
	setp.gt.f32 	%p768, %f1533, 0f00000000;
	selp.f32 	%f1534, 0f3F800000, 0f00000000, %p768;
	mul.f32 	%f1535, %f1533, %f1534;
	setp.gt.f32 	%p769, %f1535, 0f00000000;
	selp.f32 	%f1536, 0f3F800000, 0f00000000, %p769;
	mul.f32 	%f1537, %f1535, %f1536;
	setp.gt.f32 	%p770, %f1537, 0f00000000;
	selp.f32 	%f1538, 0f3F800000, 0f00000000, %p770;
	mul.f32 	%f1539, %f1537, %f1538;
	setp.gt.f32 	%p771, %f1539, 0f00000000;
	selp.f32 	%f1540, 0f3F800000, 0f00000000, %p771;
	mul.f32 	%f1541, %f1539, %f1540;
	setp.gt.f32 	%p772, %f1541, 0f00000000;
	selp.f32 	%f1542, 0f3F800000, 0f00000000, %p772;
	mul.f32 	%f1543, %f1541, %f1542;
	setp.gt.f32 	%p773, %f1543, 0f00000000;
	selp.f32 	%f1544, 0f3F800000, 0f00000000, %p773;
	mul.f32 	%f1545, %f1543, %f1544;
	setp.gt.f32 	%p774, %f1545, 0f00000000;
	selp.f32 	%f1546, 0f3F800000, 0f00000000, %p774;
	mul.f32 	%f1547, %f1545, %f1546;
	setp.gt.f32 	%p775, %f1547, 0f00000000;
	selp.f32 	%f1548, 0f3F800000, 0f00000000, %p775;
	mul.f32 	%f1549, %f1547, %f1548;
	setp.gt.f32 	%p776, %f1549, 0f00000000;
	selp.f32 	%f1550, 0f3F800000, 0f00000000, %p776;
	mul.f32 	%f1551, %f1549, %f1550;
	setp.gt.f32 	%p777, %f1551, 0f00000000;
	selp.f32 	%f1552, 0f3F800000, 0f00000000, %p777;
	mul.f32 	%f1553, %f1551, %f1552;
	setp.gt.f32 	%p778, %f1553, 0f00000000;
	selp.f32 	%f1554, 0f3F800000, 0f00000000, %p778;
	mul.f32 	%f1555, %f1553, %f1554;
	setp.gt.f32 	%p779, %f1555, 0f00000000;
	selp.f32 	%f1556, 0f3F800000, 0f00000000, %p779;
	mul.f32 	%f1557, %f1555, %f1556;
	setp.gt.f32 	%p780, %f1557, 0f00000000;
	selp.f32 	%f1558, 0f3F800000, 0f00000000, %p780;
	mul.f32 	%f1559, %f1557, %f1558;
	setp.gt.f32 	%p781, %f1559, 0f00000000;
	selp.f32 	%f1560, 0f3F800000, 0f00000000, %p781;
	mul.f32 	%f1561, %f1559, %f1560;
	setp.gt.f32 	%p782, %f1561, 0f00000000;
	selp.f32 	%f1562, 0f3F800000, 0f00000000, %p782;
	mul.f32 	%f1563, %f1561, %f1562;
	setp.gt.f32 	%p783, %f1563, 0f00000000;
	selp.f32 	%f1564, 0f3F800000, 0f00000000, %p783;
	mul.f32 	%f1565, %f1563, %f1564;
	setp.gt.f32 	%p784, %f1565, 0f00000000;
	selp.f32 	%f1566, 0f3F800000, 0f00000000, %p784;
	mul.f32 	%f1567, %f1565, %f1566;
	setp.gt.f32 	%p785, %f1567, 0f00000000;
	selp.f32 	%f1568, 0f3F800000, 0f00000000, %p785;
	mul.f32 	%f1569, %f1567, %f1568;
	setp.gt.f32 	%p786, %f1569, 0f00000000;
	selp.f32 	%f1570, 0f3F800000, 0f00000000, %p786;
	mul.f32 	%f1571, %f1569, %f1570;
	setp.gt.f32 	%p787, %f1571, 0f00000000;
	selp.f32 	%f1572, 0f3F800000, 0f00000000, %p787;
	mul.f32 	%f1573, %f1571, %f1572;
	setp.gt.f32 	%p788, %f1573, 0f00000000;
	selp.f32 	%f1574, 0f3F800000, 0f00000000, %p788;
	mul.f32 	%f1575, %f1573, %f1574;
	setp.gt.f32 	%p789, %f1575, 0f00000000;
	selp.f32 	%f1576, 0f3F800000, 0f00000000, %p789;
	mul.f32 	%f1577, %f1575, %f1576;
	setp.gt.f32 	%p790, %f1577, 0f00000000;
	selp.f32 	%f1578, 0f3F800000, 0f00000000, %p790;
	mul.f32 	%f1579, %f1577, %f1578;
	setp.gt.f32 	%p791, %f1579, 0f00000000;
	selp.f32 	%f1580, 0f3F800000, 0f00000000, %p791;
	mul.f32 	%f1581, %f1579, %f1580;
	setp.gt.f32 	%p792, %f1581, 0f00000000;
	selp.f32 	%f1582, 0f3F800000, 0f00000000, %p792;
	mul.f32 	%f1583, %f1581, %f1582;
	setp.gt.f32 	%p793, %f1583, 0f00000000;
	selp.f32 	%f1584, 0f3F800000, 0f00000000, %p793;
	mul.f32 	%f1585, %f1583, %f1584;
	setp.gt.f32 	%p794, %f1585, 0f00000000;
	selp.f32 	%f1586, 0f3F800000, 0f00000000, %p794;
	mul.f32 	%f1587, %f1585, %f1586;
	setp.gt.f32 	%p795, %f1587, 0f00000000;
	selp.f32 	%f1588, 0f3F800000, 0f00000000, %p795;
	mul.f32 	%f1589, %f1587, %f1588;
	setp.gt.f32 	%p796, %f1589, 0f00000000;
	selp.f32 	%f1590, 0f3F800000, 0f00000000, %p796;
	mul.f32 	%f1591, %f1589, %f1590;
	setp.gt.f32 	%p797, %f1591, 0f00000000;
	selp.f32 	%f1592, 0f3F800000, 0f00000000, %p797;
	mul.f32 	%f1593, %f1591, %f1592;
	setp.gt.f32 	%p798, %f1593, 0f00000000;
	selp.f32 	%f1594, 0f3F800000, 0f00000000, %p798;
	mul.f32 	%f1595, %f1593, %f1594;
	setp.gt.f32 	%p799, %f1595, 0f00000000;
	selp.f32 	%f1596, 0f3F800000, 0f00000000, %p799;
	mul.f32 	%f1597, %f1595, %f1596;
	setp.gt.f32 	%p800, %f1597, 0f00000000;
	selp.f32 	%f1598, 0f3F800000, 0f00000000, %p800;
	mul.f32 	%f1599, %f1597, %f1598;
	setp.gt.f32 	%p801, %f1599, 0f00000000;
	selp.f32 	%f1600, 0f3F800000, 0f00000000, %p801;
	mul.f32 	%f1601, %f1599, %f1600;
	setp.gt.f32 	%p802, %f1601, 0f00000000;
	selp.f32 	%f1602, 0f3F800000, 0f00000000, %p802;
	mul.f32 	%f1603, %f1601, %f1602;
	setp.gt.f32 	%p803, %f1603, 0f00000000;
	selp.f32 	%f1604, 0f3F800000, 0f00000000, %p803;
	mul.f32 	%f1605, %f1603, %f1604;
	setp.gt.f32 	%p804, %f1605, 0f00000000;
	selp.f32 	%f1606, 0f3F800000, 0f00000000, %p804;
	mul.f32 	%f1607, %f1605, %f1606;
	setp.gt.f32 	%p805, %f1607, 0f00000000;
	selp.f32 	%f1608, 0f3F800000, 0f00000000, %p805;
	mul.f32 	%f1609, %f1607, %f1608;
	setp.gt.f32 	%p806, %f1609, 0f00000000;
	selp.f32 	%f1610, 0f3F800000, 0f00000000, %p806;
	mul.f32 	%f1611, %f1609, %f1610;
	setp.gt.f32 	%p807, %f1611, 0f00000000;
	selp.f32 	%f1612, 0f3F800000, 0f00000000, %p807;
	mul.f32 	%f1613, %f1611, %f1612;
	setp.gt.f32 	%p808, %f1613, 0f00000000;
	selp.f32 	%f1614, 0f3F800000, 0f00000000, %p808;
	mul.f32 	%f1615, %f1613, %f1614;
	setp.gt.f32 	%p809, %f1615, 0f00000000;
	selp.f32 	%f1616, 0f3F800000, 0f00000000, %p809;
	mul.f32 	%f1617, %f1615, %f1616;
	setp.gt.f32 	%p810, %f1617, 0f00000000;
	selp.f32 	%f1618, 0f3F800000, 0f00000000, %p810;
	mul.f32 	%f1619, %f1617, %f1618;
	setp.gt.f32 	%p811, %f1619, 0f00000000;
	selp.f32 	%f1620, 0f3F800000, 0f00000000, %p811;
	mul.f32 	%f1621, %f1619, %f1620;
	setp.gt.f32 	%p812, %f1621, 0f00000000;
	selp.f32 	%f1622, 0f3F800000, 0f00000000, %p812;
	mul.f32 	%f1623, %f1621, %f1622;
	setp.gt.f32 	%p813, %f1623, 0f00000000;
	selp.f32 	%f1624, 0f3F800000, 0f00000000, %p813;
	mul.f32 	%f1625, %f1623, %f1624;
	setp.gt.f32 	%p814, %f1625, 0f00000000;
	selp.f32 	%f1626, 0f3F800000, 0f00000000, %p814;
	mul.f32 	%f1627, %f1625, %f1626;
	setp.gt.f32 	%p815, %f1627, 0f00000000;
	selp.f32 	%f1628, 0f3F800000, 0f00000000, %p815;
	mul.f32 	%f1629, %f1627, %f1628;
	setp.gt.f32 	%p816, %f1629, 0f00000000;
	selp.f32 	%f1630, 0f3F800000, 0f00000000, %p816;
	mul.f32 	%f1631, %f1629, %f1630;
	setp.gt.f32 	%p817, %f1631, 0f00000000;
	selp.f32 	%f1632, 0f3F800000, 0f00000000, %p817;
	mul.f32 	%f1633, %f1631, %f1632;
	setp.gt.f32 	%p818, %f1633, 0f00000000;
	selp.f32 	%f1634, 0f3F800000, 0f00000000, %p818;
	mul.f32 	%f1635, %f1633, %f1634;
	setp.gt.f32 	%p819, %f1635, 0f00000000;
	selp.f32 	%f1636, 0f3F800000, 0f00000000, %p819;
	mul.f32 	%f1637, %f1635, %f1636;
	setp.gt.f32 	%p820, %f1637, 0f00000000;
	selp.f32 	%f1638, 0f3F800000, 0f00000000, %p820;
	mul.f32 	%f1639, %f1637, %f1638;
	setp.gt.f32 	%p821, %f1639, 0f00000000;
	selp.f32 	%f1640, 0f3F800000, 0f00000000, %p821;
	mul.f32 	%f1641, %f1639, %f1640;
	setp.gt.f32 	%p822, %f1641, 0f00000000;
	selp.f32 	%f1642, 0f3F800000, 0f00000000, %p822;
	mul.f32 	%f1643, %f1641, %f1642;
	setp.gt.f32 	%p823, %f1643, 0f00000000;
	selp.f32 	%f1644, 0f3F800000, 0f00000000, %p823;
	mul.f32 	%f1645, %f1643, %f1644;
	setp.gt.f32 	%p824, %f1645, 0f00000000;
	selp.f32 	%f1646, 0f3F800000, 0f00000000, %p824;
	mul.f32 	%f1647, %f1645, %f1646;
	setp.gt.f32 	%p825, %f1647, 0f00000000;
	selp.f32 	%f1648, 0f3F800000, 0f00000000, %p825;
	mul.f32 	%f1649, %f1647, %f1648;
	setp.gt.f32 	%p826, %f1649, 0f00000000;
	selp.f32 	%f1650, 0f3F800000, 0f00000000, %p826;
	mul.f32 	%f1651, %f1649, %f1650;
	setp.gt.f32 	%p827, %f1651, 0f00000000;
	selp.f32 	%f1652, 0f3F800000, 0f00000000, %p827;
	mul.f32 	%f1653, %f1651, %f1652;
	setp.gt.f32 	%p828, %f1653, 0f00000000;
	selp.f32 	%f1654, 0f3F800000, 0f00000000, %p828;
	mul.f32 	%f1655, %f1653, %f1654;
	setp.gt.f32 	%p829, %f1655, 0f00000000;
	selp.f32 	%f1656, 0f3F800000, 0f00000000, %p829;
	mul.f32 	%f1657, %f1655, %f1656;
	setp.gt.f32 	%p830, %f1657, 0f00000000;
	selp.f32 	%f1658, 0f3F800000, 0f00000000, %p830;
	mul.f32 	%f1659, %f1657, %f1658;
	setp.gt.f32 	%p831, %f1659, 0f00000000;
	selp.f32 	%f1660, 0f3F800000, 0f00000000, %p831;
	mul.f32 	%f1661, %f1659, %f1660;
	setp.gt.f32 	%p832, %f1661, 0f00000000;
	selp.f32 	%f1662, 0f3F800000, 0f00000000, %p832;
	mul.f32 	%f1663, %f1661, %f1662;
	setp.gt.f32 	%p833, %f1663, 0f00000000;
	selp.f32 	%f1664, 0f3F800000, 0f00000000, %p833;
	mul.f32 	%f1665, %f1663, %f1664;
	setp.gt.f32 	%p834, %f1665, 0f00000000;
	selp.f32 	%f1666, 0f3F800000, 0f00000000, %p834;
	mul.f32 	%f1667, %f1665, %f1666;
	setp.gt.f32 	%p835, %f1667, 0f00000000;
	selp.f32 	%f1668, 0f3F800000, 0f00000000, %p835;
	mul.f32 	%f1669, %f1667, %f1668;
	setp.gt.f32 	%p836, %f1669, 0f00000000;
	selp.f32 	%f1670, 0f3F800000, 0f00000000, %p836;
	mul.f32 	%f1671, %f1669, %f1670;
	setp.gt.f32 	%p837, %f1671, 0f00000000;
	selp.f32 	%f1672, 0f3F800000, 0f00000000, %p837;
	mul.f32 	%f1673, %f1671, %f1672;
	setp.gt.f32 	%p838, %f1673, 0f00000000;
	selp.f32 	%f1674, 0f3F800000, 0f00000000, %p838;
	mul.f32 	%f1675, %f1673, %f1674;
	setp.gt.f32 	%p839, %f1675, 0f00000000;
	selp.f32 	%f1676, 0f3F800000, 0f00000000, %p839;
	mul.f32 	%f1677, %f1675, %f1676;
	setp.gt.f32 	%p840, %f1677, 0f00000000;
	selp.f32 	%f1678, 0f3F800000, 0f00000000, %p840;
	mul.f32 	%f1679, %f1677, %f1678;
	setp.gt.f32 	%p841, %f1679, 0f00000000;
	selp.f32 	%f1680, 0f3F800000, 0f00000000, %p841;
	mul.f32 	%f1681, %f1679, %f1680;
	setp.gt.f32 	%p842, %f1681, 0f00000000;
	selp.f32 	%f1682, 0f3F800000, 0f00000000, %p842;
	mul.f32 	%f1683, %f1681, %f1682;
	setp.gt.f32 	%p843, %f1683, 0f00000000;
	selp.f32 	%f1684, 0f3F800000, 0f00000000, %p843;
	mul.f32 	%f1685, %f1683, %f1684;
	setp.gt.f32 	%p844, %f1685, 0f00000000;
	selp.f32 	%f1686, 0f3F800000, 0f00000000, %p844;
	mul.f32 	%f1687, %f1685, %f1686;
	setp.gt.f32 	%p845, %f1687, 0f00000000;
	selp.f32 	%f1688, 0f3F800000, 0f00000000, %p845;
	mul.f32 	%f1689, %f1687, %f1688;
	setp.gt.f32 	%p846, %f1689, 0f00000000;
	selp.f32 	%f1690, 0f3F800000, 0f00000000, %p846;
	mul.f32 	%f1691, %f1689, %f1690;
	setp.gt.f32 	%p847, %f1691, 0f00000000;
	selp.f32 	%f1692, 0f3F800000, 0f00000000, %p847;
	mul.f32 	%f1693, %f1691, %f1692;
	setp.gt.f32 	%p848, %f1693, 0f00000000;
	selp.f32 	%f1694, 0f3F800000, 0f00000000, %p848;
	mul.f32 	%f1695, %f1693, %f1694;
	setp.gt.f32 	%p849, %f1695, 0f00000000;
	selp.f32 	%f1696, 0f3F800000, 0f00000000, %p849;
	mul.f32 	%f1697, %f1695, %f1696;
	setp.gt.f32 	%p850, %f1697, 0f00000000;
	selp.f32 	%f1698, 0f3F800000, 0f00000000, %p850;
	mul.f32 	%f1699, %f1697, %f1698;
	setp.gt.f32 	%p851, %f1699, 0f00000000;
	selp.f32 	%f1700, 0f3F800000, 0f00000000, %p851;
	mul.f32 	%f1701, %f1699, %f1700;
	setp.gt.f32 	%p852, %f1701, 0f00000000;
	selp.f32 	%f1702, 0f3F800000, 0f00000000, %p852;
	mul.f32 	%f1703, %f1701, %f1702;
	setp.gt.f32 	%p853, %f1703, 0f00000000;
	selp.f32 	%f1704, 0f3F800000, 0f00000000, %p853;
	mul.f32 	%f1705, %f1703, %f1704;
	setp.gt.f32 	%p854, %f1705, 0f00000000;
	selp.f32 	%f1706, 0f3F800000, 0f00000000, %p854;
	mul.f32 	%f1707, %f1705, %f1706;
	setp.gt.f32 	%p855, %f1707, 0f00000000;
	selp.f32 	%f1708, 0f3F800000, 0f00000000, %p855;
	mul.f32 	%f1709, %f1707, %f1708;
	setp.gt.f32 	%p856, %f1709, 0f00000000;
	selp.f32 	%f1710, 0f3F800000, 0f00000000, %p856;
	mul.f32 	%f1711, %f1709, %f1710;
	setp.gt.f32 	%p857, %f1711, 0f00000000;
	selp.f32 	%f1712, 0f3F800000, 0f00000000, %p857;
	mul.f32 	%f1713, %f1711, %f1712;
	setp.gt.f32 	%p858, %f1713, 0f00000000;
	selp.f32 	%f1714, 0f3F800000, 0f00000000, %p858;
	mul.f32 	%f1715, %f1713, %f1714;
	setp.gt.f32 	%p859, %f1715, 0f00000000;
	selp.f32 	%f1716, 0f3F800000, 0f00000000, %p859;
	mul.f32 	%f1717, %f1715, %f1716;
	setp.gt.f32 	%p860, %f1717, 0f00000000;
	selp.f32 	%f1718, 0f3F800000, 0f00000000, %p860;
	mul.f32 	%f1719, %f1717, %f1718;
	setp.gt.f32 	%p861, %f1719, 0f00000000;
	selp.f32 	%f1720, 0f3F800000, 0f00000000, %p861;
	mul.f32 	%f1721, %f1719, %f1720;
	setp.gt.f32 	%p862, %f1721, 0f00000000;
	selp.f32 	%f1722, 0f3F800000, 0f00000000, %p862;
	mul.f32 	%f1723, %f1721, %f1722;
	setp.gt.f32 	%p863, %f1723, 0f00000000;
	selp.f32 	%f1724, 0f3F800000, 0f00000000, %p863;
	mul.f32 	%f1725, %f1723, %f1724;
	setp.gt.f32 	%p864, %f1725, 0f00000000;
	selp.f32 	%f1726, 0f3F800000, 0f00000000, %p864;
	mul.f32 	%f1727, %f1725, %f1726;
	setp.gt.f32 	%p865, %f1727, 0f00000000;
	selp.f32 	%f1728, 0f3F800000, 0f00000000, %p865;
	mul.f32 	%f1729, %f1727, %f1728;
	setp.gt.f32 	%p866, %f1729, 0f00000000;
	selp.f32 	%f1730, 0f3F800000, 0f00000000, %p866;
	mul.f32 	%f1731, %f1729, %f1730;
	setp.gt.f32 	%p867, %f1731, 0f00000000;
	selp.f32 	%f1732, 0f3F800000, 0f00000000, %p867;
	mul.f32 	%f1733, %f1731, %f1732;
	setp.gt.f32 	%p868, %f1733, 0f00000000;
	selp.f32 	%f1734, 0f3F800000, 0f00000000, %p868;
	mul.f32 	%f1735, %f1733, %f1734;
	setp.gt.f32 	%p869, %f1735, 0f00000000;
	selp.f32 	%f1736, 0f3F800000, 0f00000000, %p869;
	mul.f32 	%f1737, %f1735, %f1736;
	setp.gt.f32 	%p870, %f1737, 0f00000000;
	selp.f32 	%f1738, 0f3F800000, 0f00000000, %p870;
	mul.f32 	%f1739, %f1737, %f1738;
	setp.gt.f32 	%p871, %f1739, 0f00000000;
	selp.f32 	%f1740, 0f3F800000, 0f00000000, %p871;
	mul.f32 	%f1741, %f1739, %f1740;
	setp.gt.f32 	%p872, %f1741, 0f00000000;
	selp.f32 	%f1742, 0f3F800000, 0f00000000, %p872;
	mul.f32 	%f1743, %f1741, %f1742;
	setp.gt.f32 	%p873, %f1743, 0f00000000;
	selp.f32 	%f1744, 0f3F800000, 0f00000000, %p873;
	mul.f32 	%f1745, %f1743, %f1744;
	setp.gt.f32 	%p874, %f1745, 0f00000000;
	selp.f32 	%f1746, 0f3F800000, 0f00000000, %p874;
	mul.f32 	%f1747, %f1745, %f1746;
	setp.gt.f32 	%p875, %f1747, 0f00000000;
	selp.f32 	%f1748, 0f3F800000, 0f00000000, %p875;
	mul.f32 	%f1749, %f1747, %f1748;
	setp.gt.f32 	%p876, %f1749, 0f00000000;
	selp.f32 	%f1750, 0f3F800000, 0f00000000, %p876;
	mul.f32 	%f1751, %f1749, %f1750;
	setp.gt.f32 	%p877, %f1751, 0f00000000;
	selp.f32 	%f1752, 0f3F800000, 0f00000000, %p877;
	mul.f32 	%f1753, %f1751, %f1752;
	setp.gt.f32 	%p878, %f1753, 0f00000000;
	selp.f32 	%f1754, 0f3F800000, 0f00000000, %p878;
	mul.f32 	%f1755, %f1753, %f1754;
	setp.gt.f32 	%p879, %f1755, 0f00000000;
	selp.f32 	%f1756, 0f3F800000, 0f00000000, %p879;
	mul.f32 	%f1757, %f1755, %f1756;
	setp.gt.f32 	%p880, %f1757, 0f00000000;
	selp.f32 	%f1758, 0f3F800000, 0f00000000, %p880;
	mul.f32 	%f1759, %f1757, %f1758;
	setp.gt.f32 	%p881, %f1759, 0f00000000;
	selp.f32 	%f1760, 0f3F800000, 0f00000000, %p881;
	mul.f32 	%f1761, %f1759, %f1760;
	setp.gt.f32 	%p882, %f1761, 0f00000000;
	selp.f32 	%f1762, 0f3F800000, 0f00000000, %p882;
	mul.f32 	%f1763, %f1761, %f1762;
	setp.gt.f32 	%p883, %f1763, 0f00000000;
	selp.f32 	%f1764, 0f3F800000, 0f00000000, %p883;
	mul.f32 	%f1765, %f1763, %f1764;
	setp.gt.f32 	%p884, %f1765, 0f00000000;
	selp.f32 	%f1766, 0f3F800000, 0f00000000, %p884;
	mul.f32 	%f1767, %f1765, %f1766;
	setp.gt.f32 	%p885, %f1767, 0f00000000;
	selp.f32 	%f1768, 0f3F800000, 0f00000000, %p885;
	mul.f32 	%f1769, %f1767, %f1768;
	setp.gt.f32 	%p886, %f1769, 0f00000000;
	selp.f32 	%f1770, 0f3F800000, 0f00000000, %p886;
	mul.f32 	%f1771, %f1769, %f1770;
	setp.gt.f32 	%p887, %f1771, 0f00000000;
	selp.f32 	%f1772, 0f3F800000, 0f00000000, %p887;
	mul.f32 	%f1773, %f1771, %f1772;
	setp.gt.f32 	%p888, %f1773, 0f00000000;
	selp.f32 	%f1774, 0f3F800000, 0f00000000, %p888;
	mul.f32 	%f1775, %f1773, %f1774;
	setp.gt.f32 	%p889, %f1775, 0f00000000;
	selp.f32 	%f1776, 0f3F800000, 0f00000000, %p889;
	mul.f32 	%f1777, %f1775, %f1776;
	setp.gt.f32 	%p890, %f1777, 0f00000000;
	selp.f32 	%f1778, 0f3F800000, 0f00000000, %p890;
	mul.f32 	%f1779, %f1777, %f1778;
	setp.gt.f32 	%p891, %f1779, 0f00000000;
	selp.f32 	%f1780, 0f3F800000, 0f00000000, %p891;
	mul.f32 	%f1781, %f1779, %f1780;
	setp.gt.f32 	%p892, %f1781, 0f00000000;
	selp.f32 	%f1782, 0f3F800000, 0f00000000, %p892;
	mul.f32 	%f1783, %f1781, %f1782;
	setp.gt.f32 	%p893, %f1783, 0f00000000;
	selp.f32 	%f1784, 0f3F800000, 0f00000000, %p893;
	mul.f32 	%f1785, %f1783, %f1784;
	setp.gt.f32 	%p894, %f1785, 0f00000000;
	selp.f32 	%f1786, 0f3F800000, 0f00000000, %p894;
	mul.f32 	%f1787, %f1785, %f1786;
	setp.gt.f32 	%p895, %f1787, 0f00000000;
	selp.f32 	%f1788, 0f3F800000, 0f00000000, %p895;
	mul.f32 	%f1789, %f1787, %f1788;
	setp.gt.f32 	%p896, %f1789, 0f00000000;
	selp.f32 	%f1790, 0f3F800000, 0f00000000, %p896;
	mul.f32 	%f1791, %f1789, %f1790;
	setp.gt.f32 	%p897, %f1791, 0f00000000;
	selp.f32 	%f1792, 0f3F800000, 0f00000000, %p897;
	mul.f32 	%f1793, %f1791, %f1792;
	setp.gt.f32 	%p898, %f1793, 0f00000000;
	selp.f32 	%f1794, 0f3F800000, 0f00000000, %p898;
	mul.f32 	%f1795, %f1793, %f1794;
	setp.gt.f32 	%p899, %f1795, 0f00000000;
	selp.f32 	%f1796, 0f3F800000, 0f00000000, %p899;
	mul.f32 	%f1797, %f1795, %f1796;
	setp.gt.f32 	%p900, %f1797, 0f00000000;
	selp.f32 	%f1798, 0f3F800000, 0f00000000, %p900;
	mul.f32 	%f1799, %f1797, %f1798;
	setp.gt.f32 	%p901, %f1799, 0f00000000;
	selp.f32 	%f1800, 0f3F800000, 0f00000000, %p901;
	mul.f32 	%f1801, %f1799, %f1800;
	setp.gt.f32 	%p902, %f1801, 0f00000000;
	selp.f32 	%f1802, 0f3F800000, 0f00000000, %p902;
	mul.f32 	%f1803, %f1801, %f1802;
	setp.gt.f32 	%p903, %f1803, 0f00000000;
	selp.f32 	%f1804, 0f3F800000, 0f00000000, %p903;
	mul.f32 	%f1805, %f1803, %f1804;
	setp.gt.f32 	%p904, %f1805, 0f00000000;
	selp.f32 	%f1806, 0f3F800000, 0f00000000, %p904;
	mul.f32 	%f1807, %f1805, %f1806;
	setp.gt.f32 	%p905, %f1807, 0f00000000;
	selp.f32 	%f1808, 0f3F800000, 0f00000000, %p905;
	mul.f32 	%f1809, %f1807, %f1808;
	setp.gt.f32 	%p906, %f1809, 0f00000000;
	selp.f32 	%f1810, 0f3F800000, 0f00000000, %p906;
	mul.f32 	%f1811, %f1809, %f1810;
	setp.gt.f32 	%p907, %f1811, 0f00000000;
	selp.f32 	%f1812, 0f3F800000, 0f00000000, %p907;
	mul.f32 	%f1813, %f1811, %f1812;
	setp.gt.f32 	%p908, %f1813, 0f00000000;
	selp.f32 	%f1814, 0f3F800000, 0f00000000, %p908;
	mul.f32 	%f1815, %f1813, %f1814;
	setp.gt.f32 	%p909, %f1815, 0f00000000;
	selp.f32 	%f1816, 0f3F800000, 0f00000000, %p909;
	mul.f32 	%f1817, %f1815, %f1816;
	setp.gt.f32 	%p910, %f1817, 0f00000000;
	selp.f32 	%f1818, 0f3F800000, 0f00000000, %p910;
	mul.f32 	%f1819, %f1817, %f1818;
	setp.gt.f32 	%p911, %f1819, 0f00000000;
	selp.f32 	%f1820, 0f3F800000, 0f00000000, %p911;
	mul.f32 	%f1821, %f1819, %f1820;
	setp.gt.f32 	%p912, %f1821, 0f00000000;
	selp.f32 	%f1822, 0f3F800000, 0f00000000, %p912;
	mul.f32 	%f1823, %f1821, %f1822;
	setp.gt.f32 	%p913, %f1823, 0f00000000;
	selp.f32 	%f1824, 0f3F800000, 0f00000000, %p913;
	mul.f32 	%f1825, %f1823, %f1824;
	setp.gt.f32 	%p914, %f1825, 0f00000000;
	selp.f32 	%f1826, 0f3F800000, 0f00000000, %p914;
	mul.f32 	%f1827, %f1825, %f1826;
	setp.gt.f32 	%p915, %f1827, 0f00000000;
	selp.f32 	%f1828, 0f3F800000, 0f00000000, %p915;
	mul.f32 	%f1829, %f1827, %f1828;
	setp.gt.f32 	%p916, %f1829, 0f00000000;
	selp.f32 	%f1830, 0f3F800000, 0f00000000, %p916;
	mul.f32 	%f1831, %f1829, %f1830;
	setp.gt.f32 	%p917, %f1831, 0f00000000;
	selp.f32 	%f1832, 0f3F800000, 0f00000000, %p917;
	mul.f32 	%f1833, %f1831, %f1832;
	setp.gt.f32 	%p918, %f1833, 0f00000000;
	selp.f32 	%f1834, 0f3F800000, 0f00000000, %p918;
	mul.f32 	%f1835, %f1833, %f1834;
	setp.gt.f32 	%p919, %f1835, 0f00000000;
	selp.f32 	%f1836, 0f3F800000, 0f00000000, %p919;
	mul.f32 	%f1837, %f1835, %f1836;
	setp.gt.f32 	%p920, %f1837, 0f00000000;
	selp.f32 	%f1838, 0f3F800000, 0f00000000, %p920;
	mul.f32 	%f1839, %f1837, %f1838;
	setp.gt.f32 	%p921, %f1839, 0f00000000;
	selp.f32 	%f1840, 0f3F800000, 0f00000000, %p921;
	mul.f32 	%f1841, %f1839, %f1840;
	setp.gt.f32 	%p922, %f1841, 0f00000000;
	selp.f32 	%f1842, 0f3F800000, 0f00000000, %p922;
	mul.f32 	%f1843, %f1841, %f1842;
	setp.gt.f32 	%p923, %f1843, 0f00000000;
	selp.f32 	%f1844, 0f3F800000, 0f00000000, %p923;
	mul.f32 	%f1845, %f1843, %f1844;
	setp.gt.f32 	%p924, %f1845, 0f00000000;
	selp.f32 	%f1846, 0f3F800000, 0f00000000, %p924;
	mul.f32 	%f1847, %f1845, %f1846;
	setp.gt.f32 	%p925, %f1847, 0f00000000;
	selp.f32 	%f1848, 0f3F800000, 0f00000000, %p925;
	mul.f32 	%f1849, %f1847, %f1848;
	setp.gt.f32 	%p926, %f1849, 0f00000000;
	selp.f32 	%f1850, 0f3F800000, 0f00000000, %p926;
	mul.f32 	%f1851, %f1849, %f1850;
	setp.gt.f32 	%p927, %f1851, 0f00000000;
	selp.f32 	%f1852, 0f3F800000, 0f00000000, %p927;
	mul.f32 	%f1853, %f1851, %f1852;
	setp.gt.f32 	%p928, %f1853, 0f00000000;
	selp.f32 	%f1854, 0f3F800000, 0f00000000, %p928;
	mul.f32 	%f1855, %f1853, %f1854;
	setp.gt.f32 	%p929, %f1855, 0f00000000;
	selp.f32 	%f1856, 0f3F800000, 0f00000000, %p929;
	mul.f32 	%f1857, %f1855, %f1856;
	setp.gt.f32 	%p930, %f1857, 0f00000000;
	selp.f32 	%f1858, 0f3F800000, 0f00000000, %p930;
	mul.f32 	%f1859, %f1857, %f1858;
	setp.gt.f32 	%p931, %f1859, 0f00000000;
	selp.f32 	%f1860, 0f3F800000, 0f00000000, %p931;
	mul.f32 	%f1861, %f1859, %f1860;
	setp.gt.f32 	%p932, %f1861, 0f00000000;
	selp.f32 	%f1862, 0f3F800000, 0f00000000, %p932;
	mul.f32 	%f1863, %f1861, %f1862;
	setp.gt.f32 	%p933, %f1863, 0f00000000;
	selp.f32 	%f1864, 0f3F800000, 0f00000000, %p933;
	mul.f32 	%f1865, %f1863, %f1864;
	setp.gt.f32 	%p934, %f1865, 0f00000000;
	selp.f32 	%f1866, 0f3F800000, 0f00000000, %p934;
	mul.f32 	%f1867, %f1865, %f1866;
	setp.gt.f32 	%p935, %f1867, 0f00000000;
	selp.f32 	%f1868, 0f3F800000, 0f00000000, %p935;
	mul.f32 	%f1869, %f1867, %f1868;
	setp.gt.f32 	%p936, %f1869, 0f00000000;
	selp.f32 	%f1870, 0f3F800000, 0f00000000, %p936;
	mul.f32 	%f1871, %f1869, %f1870;
	setp.gt.f32 	%p937, %f1871, 0f00000000;
	selp.f32 	%f1872, 0f3F800000, 0f00000000, %p937;
	mul.f32 	%f1873, %f1871, %f1872;
	setp.gt.f32 	%p938, %f1873, 0f00000000;
	selp.f32 	%f1874, 0f3F800000, 0f00000000, %p938;
	mul.f32 	%f1875, %f1873, %f1874;
	setp.gt.f32 	%p939, %f1875, 0f00000000;
	selp.f32 	%f1876, 0f3F800000, 0f00000000, %p939;
	mul.f32 	%f1877, %f1875, %f1876;
	setp.gt.f32 	%p940, %f1877, 0f00000000;
	selp.f32 	%f1878, 0f3F800000, 0f00000000, %p940;
	mul.f32 	%f1879, %f1877, %f1878;
	setp.gt.f32 	%p941, %f1879, 0f00000000;
	selp.f32 	%f1880, 0f3F800000, 0f00000000, %p941;
	mul.f32 	%f1881, %f1879, %f1880;
	setp.gt.f32 	%p942, %f1881, 0f00000000;
	selp.f32 	%f1882, 0f3F800000, 0f00000000, %p942;
	mul.f32 	%f1883, %f1881, %f1882;
	setp.gt.f32 	%p943, %f1883, 0f00000000;
	selp.f32 	%f1884, 0f3F800000, 0f00000000, %p943;
	mul.f32 	%f1885, %f1883, %f1884;
	setp.gt.f32 	%p944, %f1885, 0f00000000;
	selp.f32 	%f1886, 0f3F800000, 0f00000000, %p944;
	mul.f32 	%f1887, %f1885, %f1886;
	setp.gt.f32 	%p945, %f1887, 0f00000000;
	selp.f32 	%f1888, 0f3F800000, 0f00000000, %p945;
	mul.f32 	%f1889, %f1887, %f1888;
	setp.gt.f32 	%p946, %f1889, 0f00000000;
	selp.f32 	%f1890, 0f3F800000, 0f00000000, %p946;
	mul.f32 	%f1891, %f1889, %f1890;
	setp.gt.f32 	%p947, %f1891, 0f00000000;
	selp.f32 	%f1892, 0f3F800000, 0f00000000, %p947;
	mul.f32 	%f1893, %f1891, %f1892;
	setp.gt.f32 	%p948, %f1893, 0f00000000;
	selp.f32 	%f1894, 0f3F800000, 0f00000000, %p948;
	mul.f32 	%f1895, %f1893, %f1894;
	setp.gt.f32 	%p949, %f1895, 0f00000000;
	selp.f32 	%f1896, 0f3F800000, 0f00000000, %p949;
	mul.f32 	%f1897, %f1895, %f1896;
	setp.gt.f32 	%p950, %f1897, 0f00000000;
	selp.f32 	%f1898, 0f3F800000, 0f00000000, %p950;
	mul.f32 	%f1899, %f1897, %f1898;
	setp.gt.f32 	%p951, %f1899, 0f00000000;
	selp.f32 	%f1900, 0f3F800000, 0f00000000, %p951;
	mul.f32 	%f1901, %f1899, %f1900;
	setp.gt.f32 	%p952, %f1901, 0f00000000;
	selp.f32 	%f1902, 0f3F800000, 0f00000000, %p952;
	mul.f32 	%f1903, %f1901, %f1902;
	setp.gt.f32 	%p953, %f1903, 0f00000000;
	selp.f32 	%f1904, 0f3F800000, 0f00000000, %p953;
	mul.f32 	%f1905, %f1903, %f1904;
	setp.gt.f32 	%p954, %f1905, 0f00000000;
	selp.f32 	%f1906, 0f3F800000, 0f00000000, %p954;
	mul.f32 	%f1907, %f1905, %f1906;
	setp.gt.f32 	%p955, %f1907, 0f00000000;
	selp.f32 	%f1908, 0f3F800000, 0f00000000, %p955;
	mul.f32 	%f1909, %f1907, %f1908;
	setp.gt.f32 	%p956, %f1909, 0f00000000;
	selp.f32 	%f1910, 0f3F800000, 0f00000000, %p956;
	mul.f32 	%f1911, %f1909, %f1910;
	setp.gt.f32 	%p957, %f1911, 0f00000000;
	selp.f32 	%f1912, 0f3F800000, 0f00000000, %p957;
	mul.f32 	%f1913, %f1911, %f1912;
	setp.gt.f32 	%p958, %f1913, 0f00000000;
	selp.f32 	%f1914, 0f3F800000, 0f00000000, %p958;
	mul.f32 	%f1915, %f1913, %f1914;
	setp.gt.f32 	%p959, %f1915, 0f00000000;
	selp.f32 	%f1916, 0f3F800000, 0f00000000, %p959;
	mul.f32 	%f1917, %f1915, %f1916;
	setp.gt.f32 	%p960, %f1917, 0f00000000;
	selp.f32 	%f1918, 0f3F800000, 0f00000000, %p960;
	mul.f32 	%f1919, %f1917, %f1918;
	setp.gt.f32 	%p961, %f1919, 0f00000000;
	selp.f32 	%f1920, 0f3F800000, 0f00000000, %p961;
	mul.f32 	%f1921, %f1919, %f1920;
	setp.gt.f32 	%p962, %f1921, 0f00000000;
	selp.f32 	%f1922, 0f3F800000, 0f00000000, %p962;
	mul.f32 	%f1923, %f1921, %f1922;
	setp.gt.f32 	%p963, %f1923, 0f00000000;
	selp.f32 	%f1924, 0f3F800000, 0f00000000, %p963;
	mul.f32 	%f1925, %f1923, %f1924;
	setp.gt.f32 	%p964, %f1925, 0f00000000;
	selp.f32 	%f1926, 0f3F800000, 0f00000000, %p964;
	mul.f32 	%f1927, %f1925, %f1926;
	setp.gt.f32 	%p965, %f1927, 0f00000000;
	selp.f32 	%f1928, 0f3F800000, 0f00000000, %p965;
	mul.f32 	%f1929, %f1927, %f1928;
	setp.gt.f32 	%p966, %f1929, 0f00000000;
	selp.f32 	%f1930, 0f3F800000, 0f00000000, %p966;
	mul.f32 	%f1931, %f1929, %f1930;
	setp.gt.f32 	%p967, %f1931, 0f00000000;
	selp.f32 	%f1932, 0f3F800000, 0f00000000, %p967;
	mul.f32 	%f1933, %f1931, %f1932;
	setp.gt.f32 	%p968, %f1933, 0f00000000;
	selp.f32 	%f1934, 0f3F800000, 0f00000000, %p968;
	mul.f32 	%f1935, %f1933, %f1934;
	setp.gt.f32 	%p969, %f1935, 0f00000000;
	selp.f32 	%f1936, 0f3F800000, 0f00000000, %p969;
	mul.f32 	%f1937, %f1935, %f1936;
	setp.gt.f32 	%p970, %f1937, 0f00000000;
	selp.f32 	%f1938, 0f3F800000, 0f00000000, %p970;
	mul.f32 	%f1939, %f1937, %f1938;
	setp.gt.f32 	%p971, %f1939, 0f00000000;
	selp.f32 	%f1940, 0f3F800000, 0f00000000, %p971;
	mul.f32 	%f1941, %f1939, %f1940;
	setp.gt.f32 	%p972, %f1941, 0f00000000;
	selp.f32 	%f1942, 0f3F800000, 0f00000000, %p972;
	mul.f32 	%f1943, %f1941, %f1942;
	setp.gt.f32 	%p973, %f1943, 0f00000000;
	selp.f32 	%f1944, 0f3F800000, 0f00000000, %p973;
	mul.f32 	%f1945, %f1943, %f1944;
	setp.gt.f32 	%p974, %f1945, 0f00000000;
	selp.f32 	%f1946, 0f3F800000, 0f00000000, %p974;
	mul.f32 	%f1947, %f1945, %f1946;
	setp.gt.f32 	%p975, %f1947, 0f00000000;
	selp.f32 	%f1948, 0f3F800000, 0f00000000, %p975;
	mul.f32 	%f1949, %f1947, %f1948;
	setp.gt.f32 	%p976, %f1949, 0f00000000;
	selp.f32 	%f1950, 0f3F800000, 0f00000000, %p976;
	mul.f32 	%f1951, %f1949, %f1950;
	setp.gt.f32 	%p977, %f1951, 0f00000000;
	selp.f32 	%f1952, 0f3F800000, 0f00000000, %p977;
	mul.f32 	%f1953, %f1951, %f1952;
	setp.gt.f32 	%p978, %f1953, 0f00000000;
	selp.f32 	%f1954, 0f3F800000, 0f00000000, %p978;
	mul.f32 	%f1955, %f1953, %f1954;
	setp.gt.f32 	%p979, %f1955, 0f00000000;
	selp.f32 	%f1956, 0f3F800000, 0f00000000, %p979;
	mul.f32 	%f1957, %f1955, %f1956;
	setp.gt.f32 	%p980, %f1957, 0f00000000;
	selp.f32 	%f1958, 0f3F800000, 0f00000000, %p980;
	mul.f32 	%f1959, %f1957, %f1958;
	setp.gt.f32 	%p981, %f1959, 0f00000000;
	selp.f32 	%f1960, 0f3F800000, 0f00000000, %p981;
	mul.f32 	%f1961, %f1959, %f1960;
	setp.gt.f32 	%p982, %f1961, 0f00000000;
	selp.f32 	%f1962, 0f3F800000, 0f00000000, %p982;
	mul.f32 	%f1963, %f1961, %f1962;
	setp.gt.f32 	%p983, %f1963, 0f00000000;
	selp.f32 	%f1964, 0f3F800000, 0f00000000, %p983;
	mul.f32 	%f1965, %f1963, %f1964;
	setp.gt.f32 	%p984, %f1965, 0f00000000;
	selp.f32 	%f1966, 0f3F800000, 0f00000000, %p984;
	mul.f32 	%f1967, %f1965, %f1966;
	setp.gt.f32 	%p985, %f1967, 0f00000000;
	selp.f32 	%f1968, 0f3F800000, 0f00000000, %p985;
	mul.f32 	%f1969, %f1967, %f1968;
	setp.gt.f32 	%p986, %f1969, 0f00000000;
	selp.f32 	%f1970, 0f3F800000, 0f00000000, %p986;
	mul.f32 	%f1971, %f1969, %f1970;
	setp.gt.f32 	%p987, %f1971, 0f00000000;
	selp.f32 	%f1972, 0f3F800000, 0f00000000, %p987;
	mul.f32 	%f1973, %f1971, %f1972;
	setp.gt.f32 	%p988, %f1973, 0f00000000;
	selp.f32 	%f1974, 0f3F800000, 0f00000000, %p988;
	mul.f32 	%f1975, %f1973, %f1974;
	setp.gt.f32 	%p989, %f1975, 0f00000000;
	selp.f32 	%f1976, 0f3F800000, 0f00000000, %p989;
	mul.f32 	%f1977, %f1975, %f1976;
	setp.gt.f32 	%p990, %f1977, 0f00000000;
	selp.f32 	%f1978, 0f3F800000, 0f00000000, %p990;
	mul.f32 	%f1979, %f1977, %f1978;
	setp.gt.f32 	%p991, %f1979, 0f00000000;
	selp.f32 	%f1980, 0f3F800000, 0f00000000, %p991;
	mul.f32 	%f1981, %f1979, %f1980;
	setp.gt.f32 	%p992, %f1981, 0f00000000;
	selp.f32 	%f1982, 0f3F800000, 0f00000000, %p992;
	mul.f32 	%f1983, %f1981, %f1982;
	setp.gt.f32 	%p993, %f1983, 0f00000000;
	selp.f32 	%f1984, 0f3F800000, 0f00000000, %p993;
	mul.f32 	%f1985, %f1983, %f1984;
	setp.gt.f32 	%p994, %f1985, 0f00000000;
	selp.f32 	%f1986, 0f3F800000, 0f00000000, %p994;
	mul.f32 	%f1987, %f1985, %f1986;
	setp.gt.f32 	%p995, %f1987, 0f00000000;
	selp.f32 	%f1988, 0f3F800000, 0f00000000, %p995;
	mul.f32 	%f1989, %f1987, %f1988;
	setp.gt.f32 	%p996, %f1989, 0f00000000;
	selp.f32 	%f1990, 0f3F800000, 0f00000000, %p996;
	mul.f32 	%f1991, %f1989, %f1990;
	setp.gt.f32 	%p997, %f1991, 0f00000000;
	selp.f32 	%f1992, 0f3F800000, 0f00000000, %p997;
	mul.f32 	%f1993, %f1991, %f1992;
	setp.gt.f32 	%p998, %f1993, 0f00000000;
	selp.f32 	%f1994, 0f3F800000, 0f00000000, %p998;
	mul.f32 	%f1995, %f1993, %f1994;
	setp.gt.f32 	%p999, %f1995, 0f00000000;
	selp.f32 	%f1996, 0f3F800000, 0f00000000, %p999;
	mul.f32 	%f1997, %f1995, %f1996;
	setp.gt.f32 	%p1000, %f1997, 0f00000000;
	selp.f32 	%f1998, 0f3F800000, 0f00000000, %p1000;
	mul.f32 	%f1999, %f1997, %f1998;
	setp.gt.f32 	%p1001, %f1999, 0f00000000;
	selp.f32 	%f2000, 0f3F800000, 0f00000000, %p1001;
	mul.f32 	%f2001, %f1999, %f2000;
	add.s64 	%rd7, %rd3, %rd5;
	st.global.f32 	[%rd7], %f2001;
$L__BB0_2:
	ret;

}
	// .globl	_Z9kernel_ifPfPKf
.visible .entry _Z9kernel_ifPfPKf(
	.param .u64 .ptr .align 1 _Z9kernel_ifPfPKf_param_0,
	.param .u64 .ptr .align 1 _Z9kernel_ifPfPKf_param_1
)
{
	.reg .pred 	%p<2>;
	.reg .b32 	%r<5>;
	.reg .b32 	%f<3>;
	.reg .b64 	%rd<8>;

	ld.param.u64 	%rd1, [_Z9kernel_ifPfPKf_param_0];
	ld.param.u64 	%rd2, [_Z9kernel_ifPfPKf_param_1];
	mov.u32 	%r2, %ctaid.x;
	mov.u32 	%r3, %ntid.x;
	mov.u32 	%r4, %tid.x;
	mad.lo.s32 	%r1, %r2, %r3, %r4;
	setp.gt.s32 	%p1, %r1, 1048575;
	@%p1 bra 	$L__BB1_2;
	cvta.to.global.u64 	%rd3, %rd1;
	cvta.to.global.u64 	%rd4, %rd2;
	mul.wide.s32 	%rd5, %r1, 4;
	add.s64 	%rd6, %rd4, %rd5;
	ld.global.f32 	%f1, [%rd6];
	max.f32 	%f2, %f1, 0f00000000;
	add.s64 	%rd7, %rd3, %rd5;
	st.global.f32 	[%rd7], %f2;
$L__BB1_2:
	ret;

}


// ===== COMPILED SASS (sm_100) =====

	.target	sm_100

	.elftype	@"ET_EXEC"


//--------------------- .note.nv.tkinfo           --------------------------
	.section	.note.nv.tkinfo,"",@"SHT_NOTE"
	.sectionflags	@"SHF_NOTE_NV_TKINFO"
	.tkinfo
        /*0018*/ 	.word	0x00000002
        /*0030*/ 	.string	""
        /*0030*/ 	.string	"ptxas"
        /*0030*/ 	.string	"Cuda compilation tools, release 13.0, V13.0.88"
        /*0030*/ 	.string	"Build cuda_13.0.r13.0/compiler.36424714_0"
        /*0030*/ 	.string	"-arch sm_100 -m 64 "



//--------------------- .note.nv.cuinfo           --------------------------
	.section	.note.nv.cuinfo,"",@"SHT_NOTE"
	.sectionflags	@"SHF_NOTE_NV_CUINFO"
        /*0018*/ 	.short	0x0002
        /*001a*/ 	.short	0x0064
        /*001c*/ 	.short	0x0082
	.zero		2


//--------------------- .nv.info                  --------------------------
	.section	.nv.info,"",@"SHT_CUDA_INFO"
	.align	4


	//----- nvinfo : EIATTR_REGCOUNT
	.align		4
        /*0000*/ 	.byte	0x04, 0x2f
        /*0002*/ 	.short	(.L_1 - .L_0)
	.align		4
.L_0:
        /*0004*/ 	.word	index@(_Z13kernel_customPfPKfPa)
        /*0008*/ 	.word	0x00000008


	//----- nvinfo : EIATTR_FRAME_SIZE
	.align		4
.L_1:
        /*000c*/ 	.byte	0x04, 0x11
        /*000e*/ 	.short	(.L_3 - .L_2)
	.align		4
.L_2:
        /*0010*/ 	.word	index@(_Z13kernel_customPfPKfPa)
        /*0014*/ 	.word	0x00000000


	//----- nvinfo : EIATTR_REGCOUNT
	.align		4
.L_3:
        /*0018*/ 	.byte	0x04, 0x2f
        /*001a*/ 	.short	(.L_5 - .L_4)
	.align		4
.L_4:
        /*001c*/ 	.word	index@(_Z9kernel_ifPfPKf)
        /*0020*/ 	.word	0x0000000a


	//----- nvinfo : EIATTR_FRAME_SIZE
	.align		4
.L_5:
        /*0024*/ 	.byte	0x04, 0x11
        /*0026*/ 	.short	(.L_7 - .L_6)
	.align		4
.L_6:
        /*0028*/ 	.word	index@(_Z9kernel_ifPfPKf)
        /*002c*/ 	.word	0x00000000


	//----- nvinfo : EIATTR_MIN_STACK_SIZE
	.align		4
.L_7:
        /*0030*/ 	.byte	0x04, 0x12
        /*0032*/ 	.short	(.L_9 - .L_8)
	.align		4
.L_8:
        /*0034*/ 	.word	index@(_Z9kernel_ifPfPKf)
        /*0038*/ 	.word	0x00000000


	//----- nvinfo : EIATTR_MIN_STACK_SIZE
	.align		4
.L_9:
        /*003c*/ 	.byte	0x04, 0x12
        /*003e*/ 	.short	(.L_11 - .L_10)
	.align		4
.L_10:
        /*0040*/ 	.word	index@(_Z13kernel_customPfPKfPa)
        /*0044*/ 	.word	0x00000000
.L_11:


//--------------------- .nv.compat                --------------------------
	.section	.nv.compat,"",@"SHT_CUDA_COMPAT_INFO"
	.align	4
        /*0000*/ 	.byte	0x02, 0x09, 0x00, 0x00, 0x02, 0x02, 0x01, 0x00, 0x02, 0x05, 0x05, 0x00, 0x03, 0x07, 0x01, 0x01
        /*0010*/ 	.byte	0x02, 0x03, 0x00, 0x00, 0x02, 0x06, 0x01, 0x00, 0x04, 0x0b, 0x08, 0x00, 0x09, 0x00, 0x00, 0x00
        /*0020*/ 	.byte	0x00, 0x00, 0x00, 0x00


//--------------------- .nv.info._Z9kernel_ifPfPKf --------------------------
	.section	.nv.info._Z9kernel_ifPfPKf,"",@"SHT_CUDA_INFO"
	.sectionflags	@""
	.align	4


	//----- nvinfo : EIATTR_CUDA_API_VERSION
	.align		4
        /*0000*/ 	.byte	0x04, 0x37
        /*0002*/ 	.short	(.L_13 - .L_12)
.L_12:
        /*0004*/ 	.word	0x00000082


	//----- nvinfo : EIATTR_KPARAM_INFO
	.align		4
.L_13:
        /*0008*/ 	.byte	0x04, 0x17
        /*000a*/ 	.short	(.L_15 - .L_14)
.L_14:
        /*000c*/ 	.word	0x00000000
        /*0010*/ 	.short	0x0001
        /*0012*/ 	.short	0x0008
        /*0014*/ 	.byte	0x00, 0xf5, 0x21, 0x00


	//----- nvinfo : EIATTR_KPARAM_INFO
	.align		4
.L_15:
        /*0018*/ 	.byte	0x04, 0x17
        /*001a*/ 	.short	(.L_17 - .L_16)
.L_16:
        /*001c*/ 	.word	0x00000000
        /*0020*/ 	.short	0x0000
        /*0022*/ 	.short	0x0000
        /*0024*/ 	.byte	0x00, 0xf5, 0x21, 0x00


	//----- nvinfo : EIATTR_SPARSE_MMA_MASK
	.align		4
.L_17:
        /*0028*/ 	.byte	0x03, 0x50
        /*002a*/ 	.short	0x0000


	//----- nvinfo : EIATTR_MAXREG_COUNT
	.align		4
        /*002c*/ 	.byte	0x03, 0x1b
        /*002e*/ 	.short	0x00ff


	//----- nvinfo : EIATTR_MERCURY_ISA_VERSION
	.align		4
        /*0030*/ 	.byte	0x03, 0x5f
        /*0032*/ 	.short	0x0101


	//----- nvinfo : EIATTR_VRC_CTA_INIT_COUNT
	.align		4
        /*0034*/ 	.byte	0x02, 0x4a
	.zero		1
	.zero		1


	//----- nvinfo : EIATTR_EXIT_INSTR_OFFSETS
	.align		4
        /*0038*/ 	.byte	0x04, 0x1c
        /*003a*/ 	.short	(.L_19 - .L_18)


	//   ....[0]....
.L_18:
        /*003c*/ 	.word	0x00000060


	//   ....[1]....
        /*0040*/ 	.word	0x000000f0


	//----- nvinfo : EIATTR_CBANK_PARAM_SIZE
	.align		4
.L_19:
        /*0044*/ 	.byte	0x03, 0x19
        /*0046*/ 	.short	0x0010


	//----- nvinfo : EIATTR_PARAM_CBANK
	.align		4
        /*0048*/ 	.byte	0x04, 0x0a
        /*004a*/ 	.short	(.L_21 - .L_20)
	.align		4
.L_20:
        /*004c*/ 	.word	index@(.nv.constant0._Z9kernel_ifPfPKf)
        /*0050*/ 	.short	0x0380
        /*0052*/ 	.short	0x0010


	//----- nvinfo : EIATTR_SW_WAR
	.align		4
.L_21:
        /*0054*/ 	.byte	0x04, 0x36
        /*0056*/ 	.short	(.L_23 - .L_22)
.L_22:
        /*0058*/ 	.word	0x00000008
.L_23:


//--------------------- .nv.info._Z13kernel_customPfPKfPa --------------------------
	.section	.nv.info._Z13kernel_customPfPKfPa,"",@"SHT_CUDA_INFO"
	.sectionflags	@""
	.align	4


	//----- nvinfo : EIATTR_CUDA_API_VERSION
	.align		4
        /*0000*/ 	.byte	0x04, 0x37
        /*0002*/ 	.short	(.L_25 - .L_24)
.L_24:
        /*0004*/ 	.word	0x00000082


	//----- nvinfo : EIATTR_KPARAM_INFO
	.align		4
.L_25:
        /*0008*/ 	.byte	0x04, 0x17
        /*000a*/ 	.short	(.L_27 - .L_26)
.L_26:
        /*000c*/ 	.word	0x00000000
        /*0010*/ 	.short	0x0002
        /*0012*/ 	.short	0x0010
        /*0014*/ 	.byte	0x00, 0xf5, 0x21, 0x00


	//----- nvinfo : EIATTR_KPARAM_INFO
	.align		4
.L_27:
        /*0018*/ 	.byte	0x04, 0x17
        /*001a*/ 	.short	(.L_29 - .L_28)
.L_28:
        /*001c*/ 	.word	0x00000000
        /*0020*/ 	.short	0x0001
        /*0022*/ 	.short	0x0008
        /*0024*/ 	.byte	0x00, 0xf5, 0x21, 0x00


	//----- nvinfo : EIATTR_KPARAM_INFO
	.align		4
.L_29:
        /*0028*/ 	.byte	0x04, 0x17
        /*002a*/ 	.short	(.L_31 - .L_30)
.L_30:
        /*002c*/ 	.word	0x00000000
        /*0030*/ 	.short	0x0000
        /*0032*/ 	.short	0x0000
        /*0034*/ 	.byte	0x00, 0xf5, 0x21, 0x00


	//----- nvinfo : EIATTR_SPARSE_MMA_MASK
	.align		4
.L_31:
        /*0038*/ 	.byte	0x03, 0x50
        /*003a*/ 	.short	0x0000


	//----- nvinfo : EIATTR_MAXREG_COUNT
	.align		4
        /*003c*/ 	.byte	0x03, 0x1b
        /*003e*/ 	.short	0x00ff


	//----- nvinfo : EIATTR_MERCURY_ISA_VERSION
	.align		4
        /*0040*/ 	.byte	0x03, 0x5f
        /*0042*/ 	.short	0x0101


	//----- nvinfo : EIATTR_VRC_CTA_INIT_COUNT
	.align		4
        /*0044*/ 	.byte	0x02, 0x4a
	.zero		1
	.zero		1


	//----- nvinfo : EIATTR_EXIT_INSTR_OFFSETS
	.align		4
        /*0048*/ 	.byte	0x04, 0x1c
        /*004a*/ 	.short	(.L_33 - .L_32)


	//   ....[0]....
.L_32:
        /*004c*/ 	.word	0x00000060


	//   ....[1]....
        /*0050*/ 	.word	0x00007de0


	//----- nvinfo : EIATTR_CBANK_PARAM_SIZE
	.align		4
.L_33:
        /*0054*/ 	.byte	0x03, 0x19
        /*0056*/ 	.short	0x0018


	//----- nvinfo : EIATTR_PARAM_CBANK
	.align		4
        /*0058*/ 	.byte	0x04, 0x0a
        /*005a*/ 	.short	(.L_35 - .L_34)
	.align		4
.L_34:
        /*005c*/ 	.word	index@(.nv.constant0._Z13kernel_customPfPKfPa)
        /*0060*/ 	.short	0x0380
        /*0062*/ 	.short	0x0018


	//----- nvinfo : EIATTR_SW_WAR
	.align		4
.L_35:
        /*0064*/ 	.byte	0x04, 0x36
        /*0066*/ 	.short	(.L_37 - .L_36)
.L_36:
        /*0068*/ 	.word	0x00000008
.L_37:


//--------------------- .nv.callgraph             --------------------------
	.section	.nv.callgraph,"",@"SHT_CUDA_CALLGRAPH"
	.align	4
	.sectionentsize	8
	.align		4
        /*0000*/ 	.word	0x00000000
	.align		4
        /*0004*/ 	.word	0xffffffff
	.align		4
        /*0008*/ 	.word	0x00000000
	.align		4
        /*000c*/ 	.word	0xfffffffe
	.align		4
        /*0010*/ 	.word	0x00000000
	.align		4
        /*0014*/ 	.word	0xfffffffd
	.align		4
        /*0018*/ 	.word	0x00000000
	.align		4
        /*001c*/ 	.word	0xfffffffc


//--------------------- .text._Z9kernel_ifPfPKf   --------------------------
	.section	.text._Z9kernel_ifPfPKf,"ax",@progbits
	.align	128
        .global         _Z9kernel_ifPfPKf
        .type           _Z9kernel_ifPfPKf,@function
        .size           _Z9kernel_ifPfPKf,(.L_x_2 - _Z9kernel_ifPfPKf)
        .other          _Z9kernel_ifPfPKf,@"STO_CUDA_ENTRY STV_DEFAULT"
_Z9kernel_ifPfPKf:
.text._Z9kernel_ifPfPKf:
[----:B------:R-:W-:Y:S01]  /*0000*/  LDC R1, c[0x0][0x37c] ;  /* 0x0000df00ff017b82 */ /* 0x000fe20000000800 */
[----:B------:R-:W0:Y:S07]  /*0010*/  S2R R0, SR_TID.X ;  /* 0x0000000000007919 */ /* 0x000e2e0000002100 */
[----:B------:R-:W0:Y:S08]  /*0020*/  S2UR UR4, SR_CTAID.X ;  /* 0x00000000000479c3 */ /* 0x000e300000002500 */
[----:B------:R-:W0:Y:S02]  /*0030*/  LDC R7, c[0x0][0x360] ;  /* 0x0000d800ff077b82 */ /* 0x000e240000000800 */
[----:B0-----:R-:W-:-:S05]  /*0040*/  IMAD R7, R7, UR4, R0 ;  /* 0x0000000407077c24 */ /* 0x001fca000f8e0200 */
[----:B------:R-:W-:-:S13]  /*0050*/  ISETP.GT.AND P0, PT, R7, 0xfffff, PT ;  /* 0x000fffff0700780c */ /* 0x000fda0003f04270 */
[----:B------:R-:W-:Y:S05]  /*0060*/  @P0 EXIT ;  /* 0x000000000000094d */ /* 0x000fea0003800000 */
[----:B------:R-:W0:Y:S01]  /*0070*/  LDC.64 R2, c[0x0][0x388] ;  /* 0x0000e200ff027b82 */ /* 0x000e220000000a00 */
[----:B------:R-:W1:Y:S07]  /*0080*/  LDCU.64 UR4, c[0x0][0x358] ;  /* 0x00006b00ff0477ac */ /* 0x000e6e0008000a00 */
[----:B------:R-:W2:Y:S01]  /*0090*/  LDC.64 R4, c[0x0][0x380] ;  /* 0x0000e000ff047b82 */ /* 0x000ea20000000a00 */
[----:B0-----:R-:W-:-:S06]  /*00a0*/  IMAD.WIDE R2, R7, 0x4, R2 ;  /* 0x0000000407027825 */ /* 0x001fcc00078e0202 */
[----:B-1----:R-:W3:Y:S01]  /*00b0*/  LDG.E R2, desc[UR4][R2.64] ;  /* 0x0000000402027981 */ /* 0x002ee2000c1e1900 */
[----:B--2---:R-:W-:Y:S01]  /*00c0*/  IMAD.WIDE R4, R7, 0x4, R4 ;  /* 0x0000000407047825 */ /* 0x004fe200078e0204 */
[----:B---3--:R-:W-:-:S05]  /*00d0*/  FMNMX R7, RZ, R2, !PT ;  /* 0x00000002ff077209 */ /* 0x008fca0007800000 */
[----:B------:R-:W-:Y:S01]  /*00e0*/  STG.E desc[UR4][R4.64], R7 ;  /* 0x0000000704007986 */ /* 0x000fe2000c101904 */
[----:B------:R-:W-:Y:S05]  /*00f0*/  EXIT ;  /* 0x000000000000794d */ /* 0x000fea0003800000 */
.L_x_0:
[----:B------:R-:W-:-:S00]  /*0100*/  BRA `(.L_x_0) ;  /* 0xfffffffc00fc7947 */ /* 0x000fc0000383ffff */
[----:B------:R-:W-:-:S00]  /*0110*/  NOP ;  /* 0x0000000000007918 */ /* 0x000fc00000000000 */
        /* <DEDUP_REMOVED lines=14> */
.L_x_2:


//--------------------- .text._Z13kernel_customPfPKfPa --------------------------
	.section	.text._Z13kernel_customPfPKfPa,"ax",@progbits
	.align	128
        .global         _Z13kernel_customPfPKfPa
        .type           _Z13kernel_customPfPKfPa,@function
        .size           _Z13kernel_customPfPKfPa,(.L_x_3 - _Z13kernel_customPfPKfPa)
        .other          _Z13kernel_customPfPKfPa,@"STO_CUDA_ENTRY STV_DEFAULT"
_Z13kernel_customPfPKfPa:
.text._Z13kernel_customPfPKfPa:
        /* <DEDUP_REMOVED lines=8> */
[----:B------:R-:W1:Y:S01]  /*0080*/  LDCU.64 UR4, c[0x0][0x358] ;  /* 0x00006b00ff0477ac */ /* 0x000e620008000a00 */
[----:B0-----:R-:W-:-:S06]  /*0090*/  IMAD.WIDE R2, R0, 0x4, R2 ;  /* 0x0000000400027825 */ /* 0x001fcc00078e0202 */
[----:B-1----:R-:W2:Y:S02]  /*00a0*/  LDG.E R2, desc[UR4][R2.64] ;  /* 0x0000000402027981 */ /* 0x002ea4000c1e1900 */
[----:B--2---:R-:W-:-:S05]  /*00b0*/  FSET.BF.GT.AND R5, R2, RZ, PT ;  /* 0x000000ff0205720a */ /* 0x004fca0003804000 */
[----:B------:R-:W-:-:S05]  /*00c0*/  FMUL R5, R2, R5 ;  /* 0x0000000502057220 */ /* 0x000fca0000400000 */
[----:B------:R-:W-:-:S05]  /*00d0*/  FSET.BF.GT.AND R4, R5, RZ, PT ;  /* 0x000000ff0504720a */ /* 0x000fca0003804000 */
        /* <DEDUP_REMOVED lines=1990> */
[----:B------:R-:W-:Y:S02]  /*7d40*/  FMUL R4, R2, R3 ;  /* 0x0000000302047220 */ /* 0x000fe40000400000 */
[----:B------:R-:W0:Y:S03]  /*7d50*/  LDC.64 R2, c[0x0][0x380] ;  /* 0x0000e000ff027b82 */ /* 0x000e260000000a00 */
[----:B------:R-:W-:-:S05]  /*7d60*/  FSET.BF.GT.AND R5, R4, RZ, PT ;  /* 0x000000ff0405720a */ /* 0x000fca0003804000 */
[----:B------:R-:W-:-:S05]  /*7d70*/  FMUL R5, R4, R5 ;  /* 0x0000000504057220 */ /* 0x000fca0000400000 */
[----:B------:R-:W-:-:S05]  /*7d80*/  FSET.BF.GT.AND R4, R5, RZ, PT ;  /* 0x000000ff0504720a */ /* 0x000fca0003804000 */
[----:B------:R-:W-:-:S05]  /*7d90*/  FMUL R4, R5, R4 ;  /* 0x0000000405047220 */ /* 0x000fca0000400000 */
[----:B------:R-:W-:Y:S01]  /*7da0*/  FSET.BF.GT.AND R5, R4, RZ, PT ;  /* 0x000000ff0405720a */ /* 0x000fe20003804000 */
[----:B0-----:R-:W-:-:S04]  /*7db0*/  IMAD.WIDE R2, R0, 0x4, R2 ;  /* 0x0000000400027825 */ /* 0x001fc800078e0202 */
[----:B------:R-:W-:-:S05]  /*7dc0*/  FMUL R5, R4, R5 ;  /* 0x0000000504057220 */ /* 0x000fca0000400000 */
[----:B------:R-:W-:Y:S01]  /*7dd0*/  STG.E desc[UR4][R2.64], R5 ;  /* 0x0000000502007986 */ /* 0x000fe2000c101904 */
[----:B------:R-:W-:Y:S05]  /*7de0*/  EXIT ;  /* 0x000000000000794d */ /* 0x000fea0003800000 */
.L_x_1:
        /* <DEDUP_REMOVED lines=9> */
.L_x_3:


//--------------------- .nv.shared.reserved.0     --------------------------
	.section	.nv.shared.reserved.0,"aw",@nobits
	.weak		__nv_reservedSMEM_offset_0_alias
	.size		__nv_reservedSMEM_offset_0_alias, 0, 64
	.other		__nv_reservedSMEM_offset_0_alias,@"STO_CUDA_RESERVED_SHARED STV_DEFAULT"
__nv_reservedSMEM_offset_0_alias:
	.zero		0
	.zero		64


//--------------------- .nv.constant0._Z9kernel_ifPfPKf --------------------------
	.section	.nv.constant0._Z9kernel_ifPfPKf,"a",@progbits
	.sectionflags	@""
	.align	4
.nv.constant0._Z9kernel_ifPfPKf:
	.zero		912


//--------------------- .nv.constant0._Z13kernel_customPfPKfPa --------------------------
	.section	.nv.constant0._Z13kernel_customPfPKfPa,"a",@progbits
	.sectionflags	@""
	.align	4
.nv.constant0._Z13kernel_customPfPKfPa:
	.zero		920


//--------------------- SYMBOLS --------------------------

	.type		.nv.reservedSmem.offset0,@object
	.size		.nv.reservedSmem.offset0,0x4
